//
// Generated by NVIDIA NVVM Compiler
//
// Compiler Build ID: CL-36424714
// Cuda compilation tools, release 13.0, V13.0.88
// Based on NVVM 20.0.0
//

.version 9.0
.target sm_100
.address_size 64

	// .globl	_Z11plus_kernelIiEvPKT_S2_PS0_
.global .align 1 .b8 _ZN30_INTERNAL_a33869ff_4_k_cu_main4cuda3std3__45__cpo5beginE[1];
.global .align 1 .b8 _ZN30_INTERNAL_a33869ff_4_k_cu_main4cuda3std3__45__cpo3endE[1];
.global .align 1 .b8 _ZN30_INTERNAL_a33869ff_4_k_cu_main4cuda3std3__45__cpo6cbeginE[1];
.global .align 1 .b8 _ZN30_INTERNAL_a33869ff_4_k_cu_main4cuda3std3__45__cpo4cendE[1];
.global .align 1 .b8 _ZN30_INTERNAL_a33869ff_4_k_cu_main4cuda3std3__45__cpo6rbeginE[1];
.global .align 1 .b8 _ZN30_INTERNAL_a33869ff_4_k_cu_main4cuda3std3__45__cpo4rendE[1];
.global .align 1 .b8 _ZN30_INTERNAL_a33869ff_4_k_cu_main4cuda3std3__45__cpo7crbeginE[1];
.global .align 1 .b8 _ZN30_INTERNAL_a33869ff_4_k_cu_main4cuda3std3__45__cpo5crendE[1];
.global .align 1 .b8 _ZN30_INTERNAL_a33869ff_4_k_cu_main4cuda3std3__432_GLOBAL__N__a33869ff_4_k_cu_main6ignoreE[1];
.global .align 1 .b8 _ZN30_INTERNAL_a33869ff_4_k_cu_main4cuda3std3__419piecewise_constructE[1];
.global .align 1 .b8 _ZN30_INTERNAL_a33869ff_4_k_cu_main4cuda3std3__48in_placeE[1];
.global .align 1 .b8 _ZN30_INTERNAL_a33869ff_4_k_cu_main4cuda3std3__420unreachable_sentinelE[1];
.global .align 1 .b8 _ZN30_INTERNAL_a33869ff_4_k_cu_main4cuda3std3__47nulloptE[1];
.global .align 1 .b8 _ZN30_INTERNAL_a33869ff_4_k_cu_main4cuda3std3__48unexpectE[1];
.global .align 1 .b8 _ZN30_INTERNAL_a33869ff_4_k_cu_main4cuda3std6ranges3__45__cpo4swapE[1];
.global .align 1 .b8 _ZN30_INTERNAL_a33869ff_4_k_cu_main4cuda3std6ranges3__45__cpo9iter_moveE[1];
.global .align 1 .b8 _ZN30_INTERNAL_a33869ff_4_k_cu_main4cuda3std6ranges3__45__cpo5beginE[1];
.global .align 1 .b8 _ZN30_INTERNAL_a33869ff_4_k_cu_main4cuda3std6ranges3__45__cpo3endE[1];
.global .align 1 .b8 _ZN30_INTERNAL_a33869ff_4_k_cu_main4cuda3std6ranges3__45__cpo6cbeginE[1];
.global .align 1 .b8 _ZN30_INTERNAL_a33869ff_4_k_cu_main4cuda3std6ranges3__45__cpo4cendE[1];
.global .align 1 .b8 _ZN30_INTERNAL_a33869ff_4_k_cu_main4cuda3std6ranges3__45__cpo7advanceE[1];
.global .align 1 .b8 _ZN30_INTERNAL_a33869ff_4_k_cu_main4cuda3std6ranges3__45__cpo9iter_swapE[1];
.global .align 1 .b8 _ZN30_INTERNAL_a33869ff_4_k_cu_main4cuda3std6ranges3__45__cpo4nextE[1];
.global .align 1 .b8 _ZN30_INTERNAL_a33869ff_4_k_cu_main4cuda3std6ranges3__45__cpo4prevE[1];
.global .align 1 .b8 _ZN30_INTERNAL_a33869ff_4_k_cu_main4cuda3std6ranges3__45__cpo4dataE[1];
.global .align 1 .b8 _ZN30_INTERNAL_a33869ff_4_k_cu_main4cuda3std6ranges3__45__cpo5cdataE[1];
.global .align 1 .b8 _ZN30_INTERNAL_a33869ff_4_k_cu_main4cuda3std6ranges3__45__cpo4sizeE[1];
.global .align 1 .b8 _ZN30_INTERNAL_a33869ff_4_k_cu_main4cuda3std6ranges3__45__cpo5ssizeE[1];
.global .align 1 .b8 _ZN30_INTERNAL_a33869ff_4_k_cu_main4cuda3std6ranges3__45__cpo8distanceE[1];
.global .align 1 .b8 _ZN30_INTERNAL_a33869ff_4_k_cu_main6thrust24THRUST_300001_SM_1000_NS8cuda_cub3parE[1];
.global .align 1 .b8 _ZN30_INTERNAL_a33869ff_4_k_cu_main6thrust24THRUST_300001_SM_1000_NS8cuda_cub10par_nosyncE[1];
.global .align 1 .b8 _ZN30_INTERNAL_a33869ff_4_k_cu_main6thrust24THRUST_300001_SM_1000_NS6system6detail10sequential3seqE[1];
.global .align 1 .b8 _ZN30_INTERNAL_a33869ff_4_k_cu_main6thrust24THRUST_300001_SM_1000_NS6system3cpp3parE[1];
.global .align 1 .b8 _ZN30_INTERNAL_a33869ff_4_k_cu_main6thrust24THRUST_300001_SM_1000_NS12placeholders2_1E[1];
.global .align 1 .b8 _ZN30_INTERNAL_a33869ff_4_k_cu_main6thrust24THRUST_300001_SM_1000_NS12placeholders2_2E[1];
.global .align 1 .b8 _ZN30_INTERNAL_a33869ff_4_k_cu_main6thrust24THRUST_300001_SM_1000_NS12placeholders2_3E[1];
.global .align 1 .b8 _ZN30_INTERNAL_a33869ff_4_k_cu_main6thrust24THRUST_300001_SM_1000_NS12placeholders2_4E[1];
.global .align 1 .b8 _ZN30_INTERNAL_a33869ff_4_k_cu_main6thrust24THRUST_300001_SM_1000_NS12placeholders2_5E[1];
.global .align 1 .b8 _ZN30_INTERNAL_a33869ff_4_k_cu_main6thrust24THRUST_300001_SM_1000_NS12placeholders2_6E[1];
.global .align 1 .b8 _ZN30_INTERNAL_a33869ff_4_k_cu_main6thrust24THRUST_300001_SM_1000_NS12placeholders2_7E[1];
.global .align 1 .b8 _ZN30_INTERNAL_a33869ff_4_k_cu_main6thrust24THRUST_300001_SM_1000_NS12placeholders2_8E[1];
.global .align 1 .b8 _ZN30_INTERNAL_a33869ff_4_k_cu_main6thrust24THRUST_300001_SM_1000_NS12placeholders2_9E[1];
.global .align 1 .b8 _ZN30_INTERNAL_a33869ff_4_k_cu_main6thrust24THRUST_300001_SM_1000_NS12placeholders3_10E[1];
.global .align 1 .b8 _ZN30_INTERNAL_a33869ff_4_k_cu_main6thrust24THRUST_300001_SM_1000_NS3seqE[1];
.global .align 1 .b8 _ZN30_INTERNAL_a33869ff_4_k_cu_main6thrust24THRUST_300001_SM_1000_NS6deviceE[1];

.visible .entry _Z11plus_kernelIiEvPKT_S2_PS0_(
	.param .u64 .ptr .align 1 _Z11plus_kernelIiEvPKT_S2_PS0__param_0,
	.param .u64 .ptr .align 1 _Z11plus_kernelIiEvPKT_S2_PS0__param_1,
	.param .u64 .ptr .align 1 _Z11plus_kernelIiEvPKT_S2_PS0__param_2
)
{
	.reg .b32 	%r<8>;
	.reg .b64 	%rd<11>;

	ld.param.u64 	%rd1, [_Z11plus_kernelIiEvPKT_S2_PS0__param_0];
	ld.param.u64 	%rd2, [_Z11plus_kernelIiEvPKT_S2_PS0__param_1];
	ld.param.u64 	%rd3, [_Z11plus_kernelIiEvPKT_S2_PS0__param_2];
	cvta.to.global.u64 	%rd4, %rd3;
	cvta.to.global.u64 	%rd5, %rd2;
	cvta.to.global.u64 	%rd6, %rd1;
	mov.u32 	%r1, %ntid.x;
	mov.u32 	%r2, %ctaid.x;
	mov.u32 	%r3, %tid.x;
	mad.lo.s32 	%r4, %r1, %r2, %r3;
	mul.wide.s32 	%rd7, %r4, 4;
	add.s64 	%rd8, %rd6, %rd7;
	ld.global.u32 	%r5, [%rd8];
	add.s64 	%rd9, %rd5, %rd7;
	ld.global.u32 	%r6, [%rd9];
	add.s32 	%r7, %r6, %r5;
	add.s64 	%rd10, %rd4, %rd7;
	st.global.u32 	[%rd10], %r7;
	ret;

}
	// .globl	_ZN3cub18CUB_300001_SM_10006detail11EmptyKernelIvEEvv
.visible .entry _ZN3cub18CUB_300001_SM_10006detail11EmptyKernelIvEEvv()
{


	ret;

}
	// .globl	_ZN3cub18CUB_300001_SM_10006detail8for_each13static_kernelINS2_12policy_hub_t12policy_500_tEmN6thrust24THRUST_300001_SM_1000_NS8cuda_cub20__uninitialized_fill7functorINS7_10device_ptrIiEEiEEEEvT0_T1_
.visible .entry _ZN3cub18CUB_300001_SM_10006detail8for_each13static_kernelINS2_12policy_hub_t12policy_500_tEmN6thrust24THRUST_300001_SM_1000_NS8cuda_cub20__uninitialized_fill7functorINS7_10device_ptrIiEEiEEEEvT0_T1_(
	.param .u64 _ZN3cub18CUB_300001_SM_10006detail8for_each13static_kernelINS2_12policy_hub_t12policy_500_tEmN6thrust24THRUST_300001_SM_1000_NS8cuda_cub20__uninitialized_fill7functorINS7_10device_ptrIiEEiEEEEvT0_T1__param_0,
	.param .align 8 .b8 _ZN3cub18CUB_300001_SM_10006detail8for_each13static_kernelINS2_12policy_hub_t12policy_500_tEmN6thrust24THRUST_300001_SM_1000_NS8cuda_cub20__uninitialized_fill7functorINS7_10device_ptrIiEEiEEEEvT0_T1__param_1[16]
)
.maxntid 256
{
	.reg .pred 	%p<4>;
	.reg .b16 	%rs<5>;
	.reg .b32 	%r<12>;
	.reg .b64 	%rd<16>;

	ld.param.u32 	%r3, [_ZN3cub18CUB_300001_SM_10006detail8for_each13static_kernelINS2_12policy_hub_t12policy_500_tEmN6thrust24THRUST_300001_SM_1000_NS8cuda_cub20__uninitialized_fill7functorINS7_10device_ptrIiEEiEEEEvT0_T1__param_1+8];
	ld.param.u64 	%rd4, [_ZN3cub18CUB_300001_SM_10006detail8for_each13static_kernelINS2_12policy_hub_t12policy_500_tEmN6thrust24THRUST_300001_SM_1000_NS8cuda_cub20__uninitialized_fill7functorINS7_10device_ptrIiEEiEEEEvT0_T1__param_1];
	ld.param.u64 	%rd5, [_ZN3cub18CUB_300001_SM_10006detail8for_each13static_kernelINS2_12policy_hub_t12policy_500_tEmN6thrust24THRUST_300001_SM_1000_NS8cuda_cub20__uninitialized_fill7functorINS7_10device_ptrIiEEiEEEEvT0_T1__param_0];
	mov.u32 	%r9, %ctaid.x;
	mul.wide.u32 	%rd1, %r9, 512;
	sub.s64 	%rd2, %rd5, %rd1;
	setp.lt.u64 	%p1, %rd2, 512;
	@%p1 bra 	$L__BB2_2;
	mov.u32 	%r11, %tid.x;
	cvta.to.global.u64 	%rd11, %rd4;
	cvt.u64.u32 	%rd12, %r11;
	add.s64 	%rd13, %rd1, %rd12;
	shl.b64 	%rd14, %rd13, 2;
	add.s64 	%rd15, %rd11, %rd14;
	st.global.u32 	[%rd15], %r3;
	st.global.u32 	[%rd15+1024], %r3;
	bra.uni 	$L__BB2_6;
$L__BB2_2:
	cvta.to.global.u64 	%rd6, %rd4;
	mov.u32 	%r2, %tid.x;
	cvt.u64.u32 	%rd7, %r2;
	setp.le.u64 	%p2, %rd2, %rd7;
	add.s64 	%rd8, %rd1, %rd7;
	shl.b64 	%rd9, %rd8, 2;
	add.s64 	%rd3, %rd6, %rd9;
	@%p2 bra 	$L__BB2_4;
	st.global.u32 	[%rd3], %r3;
$L__BB2_4:
	add.s32 	%r10, %r2, 256;
	cvt.u64.u32 	%rd10, %r10;
	setp.le.u64 	%p3, %rd2, %rd10;
	@%p3 bra 	$L__BB2_6;
	st.global.u32 	[%rd3+1024], %r3;
$L__BB2_6:
	ret;

}
	// .globl	_ZN3cub18CUB_300001_SM_10006detail9transform16transform_kernelINS2_10policy_hubILb1EN4cuda3std3__45tupleIJN6thrust24THRUST_300001_SM_1000_NS17counting_iteratorIiNSA_11use_defaultESC_SC_EEEEEE10policy1000EiNS7_10__identityENSA_10device_ptrIiEEJSD_EEEvT0_iT1_T2_DpNS2_10kernel_argIT3_EE
.visible .entry _ZN3cub18CUB_300001_SM_10006detail9transform16transform_kernelINS2_10policy_hubILb1EN4cuda3std3__45tupleIJN6thrust24THRUST_300001_SM_1000_NS17counting_iteratorIiNSA_11use_defaultESC_SC_EEEEEE10policy1000EiNS7_10__identityENSA_10device_ptrIiEEJSD_EEEvT0_iT1_T2_DpNS2_10kernel_argIT3_EE(
	.param .u32 _ZN3cub18CUB_300001_SM_10006detail9transform16transform_kernelINS2_10policy_hubILb1EN4cuda3std3__45tupleIJN6thrust24THRUST_300001_SM_1000_NS17counting_iteratorIiNSA_11use_defaultESC_SC_EEEEEE10policy1000EiNS7_10__identityENSA_10device_ptrIiEEJSD_EEEvT0_iT1_T2_DpNS2_10kernel_argIT3_EE_param_0,
	.param .u32 _ZN3cub18CUB_300001_SM_10006detail9transform16transform_kernelINS2_10policy_hubILb1EN4cuda3std3__45tupleIJN6thrust24THRUST_300001_SM_1000_NS17counting_iteratorIiNSA_11use_defaultESC_SC_EEEEEE10policy1000EiNS7_10__identityENSA_10device_ptrIiEEJSD_EEEvT0_iT1_T2_DpNS2_10kernel_argIT3_EE_param_1,
	.param .align 1 .b8 _ZN3cub18CUB_300001_SM_10006detail9transform16transform_kernelINS2_10policy_hubILb1EN4cuda3std3__45tupleIJN6thrust24THRUST_300001_SM_1000_NS17counting_iteratorIiNSA_11use_defaultESC_SC_EEEEEE10policy1000EiNS7_10__identityENSA_10device_ptrIiEEJSD_EEEvT0_iT1_T2_DpNS2_10kernel_argIT3_EE_param_2[1],
	.param .align 8 .b8 _ZN3cub18CUB_300001_SM_10006detail9transform16transform_kernelINS2_10policy_hubILb1EN4cuda3std3__45tupleIJN6thrust24THRUST_300001_SM_1000_NS17counting_iteratorIiNSA_11use_defaultESC_SC_EEEEEE10policy1000EiNS7_10__identityENSA_10device_ptrIiEEJSD_EEEvT0_iT1_T2_DpNS2_10kernel_argIT3_EE_param_3[8],
	.param .align 8 .b8 _ZN3cub18CUB_300001_SM_10006detail9transform16transform_kernelINS2_10policy_hubILb1EN4cuda3std3__45tupleIJN6thrust24THRUST_300001_SM_1000_NS17counting_iteratorIiNSA_11use_defaultESC_SC_EEEEEE10policy1000EiNS7_10__identityENSA_10device_ptrIiEEJSD_EEEvT0_iT1_T2_DpNS2_10kernel_argIT3_EE_param_4[16]
)
.maxntid 128
{
	.reg .pred 	%p<35>;
	.reg .b32 	%r<104>;
	.reg .b64 	%rd<25>;

	ld.param.u32 	%r41, [_ZN3cub18CUB_300001_SM_10006detail9transform16transform_kernelINS2_10policy_hubILb1EN4cuda3std3__45tupleIJN6thrust24THRUST_300001_SM_1000_NS17counting_iteratorIiNSA_11use_defaultESC_SC_EEEEEE10policy1000EiNS7_10__identityENSA_10device_ptrIiEEJSD_EEEvT0_iT1_T2_DpNS2_10kernel_argIT3_EE_param_4];
	ld.param.u32 	%r42, [_ZN3cub18CUB_300001_SM_10006detail9transform16transform_kernelINS2_10policy_hubILb1EN4cuda3std3__45tupleIJN6thrust24THRUST_300001_SM_1000_NS17counting_iteratorIiNSA_11use_defaultESC_SC_EEEEEE10policy1000EiNS7_10__identityENSA_10device_ptrIiEEJSD_EEEvT0_iT1_T2_DpNS2_10kernel_argIT3_EE_param_0];
	ld.param.u64 	%rd5, [_ZN3cub18CUB_300001_SM_10006detail9transform16transform_kernelINS2_10policy_hubILb1EN4cuda3std3__45tupleIJN6thrust24THRUST_300001_SM_1000_NS17counting_iteratorIiNSA_11use_defaultESC_SC_EEEEEE10policy1000EiNS7_10__identityENSA_10device_ptrIiEEJSD_EEEvT0_iT1_T2_DpNS2_10kernel_argIT3_EE_param_3];
	ld.param.u32 	%r40, [_ZN3cub18CUB_300001_SM_10006detail9transform16transform_kernelINS2_10policy_hubILb1EN4cuda3std3__45tupleIJN6thrust24THRUST_300001_SM_1000_NS17counting_iteratorIiNSA_11use_defaultESC_SC_EEEEEE10policy1000EiNS7_10__identityENSA_10device_ptrIiEEJSD_EEEvT0_iT1_T2_DpNS2_10kernel_argIT3_EE_param_1];
	cvta.to.global.u64 	%rd6, %rd5;
	shl.b32 	%r43, %r40, 7;
	mov.u32 	%r44, %ctaid.x;
	mul.lo.s32 	%r45, %r43, %r44;
	sub.s32 	%r46, %r42, %r45;
	min.s32 	%r1, %r43, %r46;
	add.s32 	%r2, %r41, %r45;
	mul.wide.s32 	%rd7, %r45, 4;
	add.s64 	%rd1, %rd6, %rd7;
	setp.gt.s32 	%p1, %r43, %r46;
	@%p1 bra 	$L__BB3_13;
	setp.lt.s32 	%p2, %r40, 1;
	@%p2 bra 	$L__BB3_54;
	mov.u32 	%r3, %tid.x;
	and.b32  	%r4, %r40, 7;
	setp.lt.u32 	%p3, %r40, 8;
	mov.b32 	%r101, 0;
	@%p3 bra 	$L__BB3_5;
	and.b32  	%r101, %r40, 2147483640;
	mov.b32 	%r96, 0;
$L__BB3_4:
	.pragma "nounroll";
	shl.b32 	%r49, %r96, 7;
	add.s32 	%r50, %r49, %r3;
	add.s32 	%r51, %r50, %r2;
	mul.wide.u32 	%rd8, %r50, 4;
	add.s64 	%rd9, %rd1, %rd8;
	st.global.u32 	[%rd9], %r51;
	add.s32 	%r52, %r50, 128;
	add.s32 	%r53, %r51, 128;
	mul.wide.s32 	%rd10, %r52, 4;
	add.s64 	%rd11, %rd1, %rd10;
	st.global.u32 	[%rd11], %r53;
	add.s32 	%r54, %r51, 256;
	st.global.u32 	[%rd11+512], %r54;
	add.s32 	%r55, %r51, 384;
	st.global.u32 	[%rd11+1024], %r55;
	add.s32 	%r56, %r51, 512;
	st.global.u32 	[%rd11+1536], %r56;
	add.s32 	%r57, %r51, 640;
	st.global.u32 	[%rd11+2048], %r57;
	add.s32 	%r58, %r51, 768;
	st.global.u32 	[%rd11+2560], %r58;
	add.s32 	%r59, %r51, 896;
	st.global.u32 	[%rd11+3072], %r59;
	add.s32 	%r96, %r96, 8;
	setp.eq.s32 	%p4, %r96, %r101;
	@%p4 bra 	$L__BB3_5;
	bra.uni 	$L__BB3_4;
$L__BB3_5:
	setp.eq.s32 	%p5, %r4, 0;
	@%p5 bra 	$L__BB3_54;
	and.b32  	%r35, %r40, 3;
	setp.lt.u32 	%p6, %r4, 4;
	@%p6 bra 	$L__BB3_8;
	shl.b32 	%r60, %r101, 7;
	add.s32 	%r61, %r60, %r3;
	add.s32 	%r62, %r61, %r2;
	mul.wide.s32 	%rd12, %r61, 4;
	add.s64 	%rd13, %rd1, %rd12;
	st.global.u32 	[%rd13], %r62;
	add.s32 	%r63, %r62, 128;
	st.global.u32 	[%rd13+512], %r63;
	add.s32 	%r64, %r62, 256;
	st.global.u32 	[%rd13+1024], %r64;
	add.s32 	%r65, %r62, 384;
	st.global.u32 	[%rd13+1536], %r65;
	add.s32 	%r101, %r101, 4;
$L__BB3_8:
	setp.eq.s32 	%p7, %r35, 0;
	@%p7 bra 	$L__BB3_54;
	setp.eq.s32 	%p8, %r35, 1;
	@%p8 bra 	$L__BB3_11;
	shl.b32 	%r66, %r101, 7;
	add.s32 	%r67, %r66, %r3;
	add.s32 	%r68, %r67, %r2;
	mul.wide.s32 	%rd14, %r67, 4;
	add.s64 	%rd15, %rd1, %rd14;
	st.global.u32 	[%rd15], %r68;
	add.s32 	%r69, %r68, 128;
	st.global.u32 	[%rd15+512], %r69;
	add.s32 	%r101, %r101, 2;
$L__BB3_11:
	and.b32  	%r70, %r40, 1;
	setp.eq.b32 	%p9, %r70, 1;
	not.pred 	%p10, %p9;
	@%p10 bra 	$L__BB3_54;
	shl.b32 	%r71, %r101, 7;
	add.s32 	%r72, %r71, %r3;
	add.s32 	%r73, %r72, %r2;
	mul.wide.s32 	%rd16, %r72, 4;
	add.s64 	%rd17, %rd1, %rd16;
	st.global.u32 	[%rd17], %r73;
	bra.uni 	$L__BB3_54;
$L__BB3_13:
	setp.lt.s32 	%p11, %r40, 1;
	@%p11 bra 	$L__BB3_54;
	mov.u32 	%r6, %tid.x;
	and.b32  	%r7, %r40, 7;
	setp.lt.u32 	%p12, %r40, 8;
	mov.b32 	%r98, 0;
	@%p12 bra 	$L__BB3_33;
	and.b32  	%r98, %r40, 2147483640;
	mov.b32 	%r97, 0;
$L__BB3_16:
	.pragma "nounroll";
	shl.b32 	%r76, %r97, 7;
	add.s32 	%r12, %r76, %r6;
	setp.ge.s32 	%p13, %r12, %r1;
	@%p13 bra 	$L__BB3_18;
	add.s32 	%r77, %r12, %r2;
	mul.wide.u32 	%rd18, %r12, 4;
	add.s64 	%rd19, %rd1, %rd18;
	st.global.u32 	[%rd19], %r77;
$L__BB3_18:
	add.s32 	%r13, %r12, 128;
	setp.ge.s32 	%p14, %r13, %r1;
	mul.wide.s32 	%rd20, %r13, 4;
	add.s64 	%rd2, %rd1, %rd20;
	@%p14 bra 	$L__BB3_20;
	add.s32 	%r78, %r13, %r2;
	st.global.u32 	[%rd2], %r78;
$L__BB3_20:
	add.s32 	%r14, %r12, 256;
	setp.ge.s32 	%p15, %r14, %r1;
	@%p15 bra 	$L__BB3_22;
	add.s32 	%r79, %r14, %r2;
	st.global.u32 	[%rd2+512], %r79;
$L__BB3_22:
	add.s32 	%r15, %r12, 384;
	setp.ge.s32 	%p16, %r15, %r1;
	@%p16 bra 	$L__BB3_24;
	add.s32 	%r80, %r15, %r2;
	st.global.u32 	[%rd2+1024], %r80;
$L__BB3_24:
	add.s32 	%r16, %r12, 512;
	setp.ge.s32 	%p17, %r16, %r1;
	@%p17 bra 	$L__BB3_26;
	add.s32 	%r81, %r16, %r2;
	st.global.u32 	[%rd2+1536], %r81;
$L__BB3_26:
	add.s32 	%r17, %r12, 640;
	setp.ge.s32 	%p18, %r17, %r1;
	@%p18 bra 	$L__BB3_28;
	add.s32 	%r82, %r17, %r2;
	st.global.u32 	[%rd2+2048], %r82;
$L__BB3_28:
	add.s32 	%r18, %r12, 768;
	setp.ge.s32 	%p19, %r18, %r1;
	@%p19 bra 	$L__BB3_30;
	add.s32 	%r83, %r18, %r2;
	st.global.u32 	[%rd2+2560], %r83;
$L__BB3_30:
	add.s32 	%r19, %r12, 896;
	setp.ge.s32 	%p20, %r19, %r1;
	@%p20 bra 	$L__BB3_32;
	add.s32 	%r84, %r19, %r2;
	st.global.u32 	[%rd2+3072], %r84;
$L__BB3_32:
	add.s32 	%r97, %r97, 8;
	setp.ne.s32 	%p21, %r97, %r98;
	@%p21 bra 	$L__BB3_16;
$L__BB3_33:
	setp.eq.s32 	%p22, %r7, 0;
	@%p22 bra 	$L__BB3_54;
	and.b32  	%r22, %r40, 3;
	setp.lt.u32 	%p23, %r7, 4;
	@%p23 bra 	$L__BB3_44;
	shl.b32 	%r85, %r98, 7;
	add.s32 	%r23, %r85, %r6;
	setp.ge.s32 	%p24, %r23, %r1;
	mul.wide.s32 	%rd21, %r23, 4;
	add.s64 	%rd3, %rd1, %rd21;
	@%p24 bra 	$L__BB3_37;
	add.s32 	%r86, %r23, %r2;
	st.global.u32 	[%rd3], %r86;
$L__BB3_37:
	add.s32 	%r24, %r23, 128;
	setp.ge.s32 	%p25, %r24, %r1;
	@%p25 bra 	$L__BB3_39;
	add.s32 	%r87, %r24, %r2;
	st.global.u32 	[%rd3+512], %r87;
$L__BB3_39:
	add.s32 	%r25, %r23, 256;
	setp.ge.s32 	%p26, %r25, %r1;
	@%p26 bra 	$L__BB3_41;
	add.s32 	%r88, %r25, %r2;
	st.global.u32 	[%rd3+1024], %r88;
$L__BB3_41:
	add.s32 	%r26, %r23, 384;
	setp.ge.s32 	%p27, %r26, %r1;
	@%p27 bra 	$L__BB3_43;
	add.s32 	%r89, %r26, %r2;
	st.global.u32 	[%rd3+1536], %r89;
$L__BB3_43:
	add.s32 	%r98, %r98, 4;
$L__BB3_44:
	setp.eq.s32 	%p28, %r22, 0;
	@%p28 bra 	$L__BB3_54;
	setp.eq.s32 	%p29, %r22, 1;
	@%p29 bra 	$L__BB3_51;
	shl.b32 	%r90, %r98, 7;
	add.s32 	%r29, %r90, %r6;
	setp.ge.s32 	%p30, %r29, %r1;
	mul.wide.s32 	%rd22, %r29, 4;
	add.s64 	%rd4, %rd1, %rd22;
	@%p30 bra 	$L__BB3_48;
	add.s32 	%r91, %r29, %r2;
	st.global.u32 	[%rd4], %r91;
$L__BB3_48:
	add.s32 	%r30, %r29, 128;
	setp.ge.s32 	%p31, %r30, %r1;
	@%p31 bra 	$L__BB3_50;
	add.s32 	%r92, %r30, %r2;
	st.global.u32 	[%rd4+512], %r92;
$L__BB3_50:
	add.s32 	%r98, %r98, 2;
$L__BB3_51:
	and.b32  	%r93, %r40, 1;
	setp.eq.b32 	%p32, %r93, 1;
	not.pred 	%p33, %p32;
	@%p33 bra 	$L__BB3_54;
	shl.b32 	%r94, %r98, 7;
	add.s32 	%r33, %r94, %r6;
	setp.ge.s32 	%p34, %r33, %r1;
	@%p34 bra 	$L__BB3_54;
	add.s32 	%r95, %r33, %r2;
	mul.wide.s32 	%rd23, %r33, 4;
	add.s64 	%rd24, %rd1, %rd23;
	st.global.u32 	[%rd24], %r95;
$L__BB3_54:
	ret;

}
	// .globl	_ZN3cub18CUB_300001_SM_10006detail9transform16transform_kernelINS2_10policy_hubILb1EN4cuda3std3__45tupleIJN6thrust24THRUST_300001_SM_1000_NS17counting_iteratorIiNSA_11use_defaultESC_SC_EEEEEE10policy1000ElNS7_10__identityENSA_10device_ptrIiEEJSD_EEEvT0_iT1_T2_DpNS2_10kernel_argIT3_EE
.visible .entry _ZN3cub18CUB_300001_SM_10006detail9transform16transform_kernelINS2_10policy_hubILb1EN4cuda3std3__45tupleIJN6thrust24THRUST_300001_SM_1000_NS17counting_iteratorIiNSA_11use_defaultESC_SC_EEEEEE10policy1000ElNS7_10__identityENSA_10device_ptrIiEEJSD_EEEvT0_iT1_T2_DpNS2_10kernel_argIT3_EE(
	.param .u64 _ZN3cub18CUB_300001_SM_10006detail9transform16transform_kernelINS2_10policy_hubILb1EN4cuda3std3__45tupleIJN6thrust24THRUST_300001_SM_1000_NS17counting_iteratorIiNSA_11use_defaultESC_SC_EEEEEE10policy1000ElNS7_10__identityENSA_10device_ptrIiEEJSD_EEEvT0_iT1_T2_DpNS2_10kernel_argIT3_EE_param_0,
	.param .u32 _ZN3cub18CUB_300001_SM_10006detail9transform16transform_kernelINS2_10policy_hubILb1EN4cuda3std3__45tupleIJN6thrust24THRUST_300001_SM_1000_NS17counting_iteratorIiNSA_11use_defaultESC_SC_EEEEEE10policy1000ElNS7_10__identityENSA_10device_ptrIiEEJSD_EEEvT0_iT1_T2_DpNS2_10kernel_argIT3_EE_param_1,
	.param .align 1 .b8 _ZN3cub18CUB_300001_SM_10006detail9transform16transform_kernelINS2_10policy_hubILb1EN4cuda3std3__45tupleIJN6thrust24THRUST_300001_SM_1000_NS17counting_iteratorIiNSA_11use_defaultESC_SC_EEEEEE10policy1000ElNS7_10__identityENSA_10device_ptrIiEEJSD_EEEvT0_iT1_T2_DpNS2_10kernel_argIT3_EE_param_2[1],
	.param .align 8 .b8 _ZN3cub18CUB_300001_SM_10006detail9transform16transform_kernelINS2_10policy_hubILb1EN4cuda3std3__45tupleIJN6thrust24THRUST_300001_SM_1000_NS17counting_iteratorIiNSA_11use_defaultESC_SC_EEEEEE10policy1000ElNS7_10__identityENSA_10device_ptrIiEEJSD_EEEvT0_iT1_T2_DpNS2_10kernel_argIT3_EE_param_3[8],
	.param .align 8 .b8 _ZN3cub18CUB_300001_SM_10006detail9transform16transform_kernelINS2_10policy_hubILb1EN4cuda3std3__45tupleIJN6thrust24THRUST_300001_SM_1000_NS17counting_iteratorIiNSA_11use_defaultESC_SC_EEEEEE10policy1000ElNS7_10__identityENSA_10device_ptrIiEEJSD_EEEvT0_iT1_T2_DpNS2_10kernel_argIT3_EE_param_4[16]
)
.maxntid 128
{
	.reg .pred 	%p<35>;
	.reg .b32 	%r<102>;
	.reg .b64 	%rd<31>;

	ld.param.u32 	%r41, [_ZN3cub18CUB_300001_SM_10006detail9transform16transform_kernelINS2_10policy_hubILb1EN4cuda3std3__45tupleIJN6thrust24THRUST_300001_SM_1000_NS17counting_iteratorIiNSA_11use_defaultESC_SC_EEEEEE10policy1000ElNS7_10__identityENSA_10device_ptrIiEEJSD_EEEvT0_iT1_T2_DpNS2_10kernel_argIT3_EE_param_4];
	ld.param.u64 	%rd5, [_ZN3cub18CUB_300001_SM_10006detail9transform16transform_kernelINS2_10policy_hubILb1EN4cuda3std3__45tupleIJN6thrust24THRUST_300001_SM_1000_NS17counting_iteratorIiNSA_11use_defaultESC_SC_EEEEEE10policy1000ElNS7_10__identityENSA_10device_ptrIiEEJSD_EEEvT0_iT1_T2_DpNS2_10kernel_argIT3_EE_param_0];
	ld.param.u64 	%rd6, [_ZN3cub18CUB_300001_SM_10006detail9transform16transform_kernelINS2_10policy_hubILb1EN4cuda3std3__45tupleIJN6thrust24THRUST_300001_SM_1000_NS17counting_iteratorIiNSA_11use_defaultESC_SC_EEEEEE10policy1000ElNS7_10__identityENSA_10device_ptrIiEEJSD_EEEvT0_iT1_T2_DpNS2_10kernel_argIT3_EE_param_3];
	ld.param.u32 	%r40, [_ZN3cub18CUB_300001_SM_10006detail9transform16transform_kernelINS2_10policy_hubILb1EN4cuda3std3__45tupleIJN6thrust24THRUST_300001_SM_1000_NS17counting_iteratorIiNSA_11use_defaultESC_SC_EEEEEE10policy1000ElNS7_10__identityENSA_10device_ptrIiEEJSD_EEEvT0_iT1_T2_DpNS2_10kernel_argIT3_EE_param_1];
	cvta.to.global.u64 	%rd7, %rd6;
	shl.b32 	%r42, %r40, 7;
	mov.u32 	%r43, %ctaid.x;
	cvt.u64.u32 	%rd8, %r43;
	cvt.s64.s32 	%rd9, %r42;
	mul.lo.s64 	%rd10, %rd9, %rd8;
	sub.s64 	%rd11, %rd5, %rd10;
	min.s64 	%rd12, %rd11, %rd9;
	cvt.u32.u64 	%r1, %rd12;
	cvt.u32.u64 	%r44, %rd10;
	add.s32 	%r2, %r41, %r44;
	shl.b64 	%rd13, %rd10, 2;
	add.s64 	%rd1, %rd7, %rd13;
	setp.eq.s32 	%p1, %r42, %r1;
	@%p1 bra 	$L__BB4_42;
	setp.lt.s32 	%p2, %r40, 1;
	@%p2 bra 	$L__BB4_54;
	mov.u32 	%r3, %tid.x;
	and.b32  	%r4, %r40, 7;
	setp.lt.u32 	%p3, %r40, 8;
	mov.b32 	%r99, 0;
	@%p3 bra 	$L__BB4_21;
	and.b32  	%r99, %r40, 2147483640;
	mov.b32 	%r95, 0;
$L__BB4_4:
	.pragma "nounroll";
	shl.b32 	%r47, %r95, 7;
	add.s32 	%r12, %r47, %r3;
	setp.ge.s32 	%p4, %r12, %r1;
	@%p4 bra 	$L__BB4_6;
	add.s32 	%r48, %r12, %r2;
	mul.wide.u32 	%rd14, %r12, 4;
	add.s64 	%rd15, %rd1, %rd14;
	st.global.u32 	[%rd15], %r48;
$L__BB4_6:
	add.s32 	%r13, %r12, 128;
	setp.ge.s32 	%p5, %r13, %r1;
	mul.wide.s32 	%rd16, %r13, 4;
	add.s64 	%rd2, %rd1, %rd16;
	@%p5 bra 	$L__BB4_8;
	add.s32 	%r49, %r13, %r2;
	st.global.u32 	[%rd2], %r49;
$L__BB4_8:
	add.s32 	%r14, %r12, 256;
	setp.ge.s32 	%p6, %r14, %r1;
	@%p6 bra 	$L__BB4_10;
	add.s32 	%r50, %r14, %r2;
	st.global.u32 	[%rd2+512], %r50;
$L__BB4_10:
	add.s32 	%r15, %r12, 384;
	setp.ge.s32 	%p7, %r15, %r1;
	@%p7 bra 	$L__BB4_12;
	add.s32 	%r51, %r15, %r2;
	st.global.u32 	[%rd2+1024], %r51;
$L__BB4_12:
	add.s32 	%r16, %r12, 512;
	setp.ge.s32 	%p8, %r16, %r1;
	@%p8 bra 	$L__BB4_14;
	add.s32 	%r52, %r16, %r2;
	st.global.u32 	[%rd2+1536], %r52;
$L__BB4_14:
	add.s32 	%r17, %r12, 640;
	setp.ge.s32 	%p9, %r17, %r1;
	@%p9 bra 	$L__BB4_16;
	add.s32 	%r53, %r17, %r2;
	st.global.u32 	[%rd2+2048], %r53;
$L__BB4_16:
	add.s32 	%r18, %r12, 768;
	setp.ge.s32 	%p10, %r18, %r1;
	@%p10 bra 	$L__BB4_18;
	add.s32 	%r54, %r18, %r2;
	st.global.u32 	[%rd2+2560], %r54;
$L__BB4_18:
	add.s32 	%r19, %r12, 896;
	setp.ge.s32 	%p11, %r19, %r1;
	@%p11 bra 	$L__BB4_20;
	add.s32 	%r55, %r19, %r2;
	st.global.u32 	[%rd2+3072], %r55;
$L__BB4_20:
	add.s32 	%r95, %r95, 8;
	setp.eq.s32 	%p12, %r95, %r99;
	@%p12 bra 	$L__BB4_21;
	bra.uni 	$L__BB4_4;
$L__BB4_21:
	setp.eq.s32 	%p13, %r4, 0;
	@%p13 bra 	$L__BB4_54;
	and.b32  	%r28, %r40, 3;
	setp.lt.u32 	%p14, %r4, 4;
	@%p14 bra 	$L__BB4_32;
	shl.b32 	%r56, %r99, 7;
	add.s32 	%r29, %r56, %r3;
	setp.ge.s32 	%p15, %r29, %r1;
	mul.wide.s32 	%rd17, %r29, 4;
	add.s64 	%rd3, %rd1, %rd17;
	@%p15 bra 	$L__BB4_25;
	add.s32 	%r57, %r29, %r2;
	st.global.u32 	[%rd3], %r57;
$L__BB4_25:
	add.s32 	%r30, %r29, 128;
	setp.ge.s32 	%p16, %r30, %r1;
	@%p16 bra 	$L__BB4_27;
	add.s32 	%r58, %r30, %r2;
	st.global.u32 	[%rd3+512], %r58;
$L__BB4_27:
	add.s32 	%r31, %r29, 256;
	setp.ge.s32 	%p17, %r31, %r1;
	@%p17 bra 	$L__BB4_29;
	add.s32 	%r59, %r31, %r2;
	st.global.u32 	[%rd3+1024], %r59;
$L__BB4_29:
	add.s32 	%r32, %r29, 384;
	setp.ge.s32 	%p18, %r32, %r1;
	@%p18 bra 	$L__BB4_31;
	add.s32 	%r60, %r32, %r2;
	st.global.u32 	[%rd3+1536], %r60;
$L__BB4_31:
	add.s32 	%r99, %r99, 4;
$L__BB4_32:
	setp.eq.s32 	%p19, %r28, 0;
	@%p19 bra 	$L__BB4_54;
	setp.eq.s32 	%p20, %r28, 1;
	@%p20 bra 	$L__BB4_39;
	shl.b32 	%r61, %r99, 7;
	add.s32 	%r35, %r61, %r3;
	setp.ge.s32 	%p21, %r35, %r1;
	mul.wide.s32 	%rd18, %r35, 4;
	add.s64 	%rd4, %rd1, %rd18;
	@%p21 bra 	$L__BB4_36;
	add.s32 	%r62, %r35, %r2;
	st.global.u32 	[%rd4], %r62;
$L__BB4_36:
	add.s32 	%r36, %r35, 128;
	setp.ge.s32 	%p22, %r36, %r1;
	@%p22 bra 	$L__BB4_38;
	add.s32 	%r63, %r36, %r2;
	st.global.u32 	[%rd4+512], %r63;
$L__BB4_38:
	add.s32 	%r99, %r99, 2;
$L__BB4_39:
	and.b32  	%r64, %r40, 1;
	setp.eq.b32 	%p23, %r64, 1;
	not.pred 	%p24, %p23;
	@%p24 bra 	$L__BB4_54;
	shl.b32 	%r65, %r99, 7;
	add.s32 	%r39, %r65, %r3;
	setp.ge.s32 	%p25, %r39, %r1;
	@%p25 bra 	$L__BB4_54;
	add.s32 	%r66, %r39, %r2;
	mul.wide.s32 	%rd19, %r39, 4;
	add.s64 	%rd20, %rd1, %rd19;
	st.global.u32 	[%rd20], %r66;
	bra.uni 	$L__BB4_54;
$L__BB4_42:
	setp.lt.s32 	%p26, %r40, 1;
	@%p26 bra 	$L__BB4_54;
	mov.u32 	%r6, %tid.x;
	and.b32  	%r7, %r40, 7;
	setp.lt.u32 	%p27, %r40, 8;
	mov.b32 	%r97, 0;
	@%p27 bra 	$L__BB4_46;
	and.b32  	%r97, %r40, 2147483640;
	mov.b32 	%r94, 0;
$L__BB4_45:
	.pragma "nounroll";
	shl.b32 	%r69, %r94, 7;
	add.s32 	%r70, %r69, %r6;
	add.s32 	%r71, %r70, %r2;
	mul.wide.u32 	%rd21, %r70, 4;
	add.s64 	%rd22, %rd1, %rd21;
	st.global.u32 	[%rd22], %r71;
	add.s32 	%r72, %r70, 128;
	add.s32 	%r73, %r71, 128;
	mul.wide.s32 	%rd23, %r72, 4;
	add.s64 	%rd24, %rd1, %rd23;
	st.global.u32 	[%rd24], %r73;
	add.s32 	%r74, %r71, 256;
	st.global.u32 	[%rd24+512], %r74;
	add.s32 	%r75, %r71, 384;
	st.global.u32 	[%rd24+1024], %r75;
	add.s32 	%r76, %r71, 512;
	st.global.u32 	[%rd24+1536], %r76;
	add.s32 	%r77, %r71, 640;
	st.global.u32 	[%rd24+2048], %r77;
	add.s32 	%r78, %r71, 768;
	st.global.u32 	[%rd24+2560], %r78;
	add.s32 	%r79, %r71, 896;
	st.global.u32 	[%rd24+3072], %r79;
	add.s32 	%r94, %r94, 8;
	setp.eq.s32 	%p28, %r94, %r97;
	@%p28 bra 	$L__BB4_46;
	bra.uni 	$L__BB4_45;
$L__BB4_46:
	setp.eq.s32 	%p29, %r7, 0;
	@%p29 bra 	$L__BB4_54;
	and.b32  	%r22, %r40, 3;
	setp.lt.u32 	%p30, %r7, 4;
	@%p30 bra 	$L__BB4_49;
	shl.b32 	%r80, %r97, 7;
	add.s32 	%r81, %r80, %r6;
	add.s32 	%r82, %r81, %r2;
	mul.wide.s32 	%rd25, %r81, 4;
	add.s64 	%rd26, %rd1, %rd25;
	st.global.u32 	[%rd26], %r82;
	add.s32 	%r83, %r82, 128;
	st.global.u32 	[%rd26+512], %r83;
	add.s32 	%r84, %r82, 256;
	st.global.u32 	[%rd26+1024], %r84;
	add.s32 	%r85, %r82, 384;
	st.global.u32 	[%rd26+1536], %r85;
	add.s32 	%r97, %r97, 4;
$L__BB4_49:
	setp.eq.s32 	%p31, %r22, 0;
	@%p31 bra 	$L__BB4_54;
	setp.eq.s32 	%p32, %r22, 1;
	@%p32 bra 	$L__BB4_52;
	shl.b32 	%r86, %r97, 7;
	add.s32 	%r87, %r86, %r6;
	add.s32 	%r88, %r87, %r2;
	mul.wide.s32 	%rd27, %r87, 4;
	add.s64 	%rd28, %rd1, %rd27;
	st.global.u32 	[%rd28], %r88;
	add.s32 	%r89, %r88, 128;
	st.global.u32 	[%rd28+512], %r89;
	add.s32 	%r97, %r97, 2;
$L__BB4_52:
	and.b32  	%r90, %r40, 1;
	setp.eq.b32 	%p33, %r90, 1;
	not.pred 	%p34, %p33;
	@%p34 bra 	$L__BB4_54;
	shl.b32 	%r91, %r97, 7;
	add.s32 	%r92, %r91, %r6;
	add.s32 	%r93, %r92, %r2;
	mul.wide.s32 	%rd29, %r92, 4;
	add.s64 	%rd30, %rd1, %rd29;
	st.global.u32 	[%rd30], %r93;
$L__BB4_54:
	ret;

}


// ===== COMPILED SASS (sm_100) =====

	.target	sm_100

	.elftype	@"ET_EXEC"


//--------------------- .note.nv.tkinfo           --------------------------
	.section	.note.nv.tkinfo,"",@"SHT_NOTE"
	.sectionflags	@"SHF_NOTE_NV_TKINFO"
	.tkinfo
        /*0018*/ 	.word	0x00000002
        /*0030*/ 	.string	""
        /*0030*/ 	.string	"ptxas"
        /*0030*/ 	.string	"Cuda compilation tools, release 13.0, V13.0.88"
        /*0030*/ 	.string	"Build cuda_13.0.r13.0/compiler.36424714_0"
        /*0030*/ 	.string	"-arch sm_100 -m 64 "



//--------------------- .note.nv.cuinfo           --------------------------
	.section	.note.nv.cuinfo,"",@"SHT_NOTE"
	.sectionflags	@"SHF_NOTE_NV_CUINFO"
        /*0018*/ 	.short	0x0002
        /*001a*/ 	.short	0x0064
        /*001c*/ 	.short	0x0082
	.zero		2


//--------------------- .nv.info                  --------------------------
	.section	.nv.info,"",@"SHT_CUDA_INFO"
	.align	4


	//----- nvinfo : EIATTR_REGCOUNT
	.align		4
        /*0000*/ 	.byte	0x04, 0x2f
        /*0002*/ 	.short	(.L_46 - .L_45)
	.align		4
.L_45:
        /*0004*/ 	.word	index@(_Z11plus_kernelIiEvPKT_S2_PS0_)
        /*0008*/ 	.word	0x0000000c


	//----- nvinfo : EIATTR_FRAME_SIZE
	.align		4
.L_46:
        /*000c*/ 	.byte	0x04, 0x11
        /*000e*/ 	.short	(.L_48 - .L_47)
	.align		4
.L_47:
        /*0010*/ 	.word	index@(_Z11plus_kernelIiEvPKT_S2_PS0_)
        /*0014*/ 	.word	0x00000000


	//----- nvinfo : EIATTR_REGCOUNT
	.align		4
.L_48:
        /*0018*/ 	.byte	0x04, 0x2f
        /*001a*/ 	.short	(.L_50 - .L_49)
	.align		4
.L_49:
        /*001c*/ 	.word	index@(_ZN3cub18CUB_300001_SM_10006detail11EmptyKernelIvEEvv)
        /*0020*/ 	.word	0x00000004


	//----- nvinfo : EIATTR_FRAME_SIZE
	.align		4
.L_50:
        /*0024*/ 	.byte	0x04, 0x11
        /*0026*/ 	.short	(.L_52 - .L_51)
	.align		4
.L_51:
        /*0028*/ 	.word	index@(_ZN3cub18CUB_300001_SM_10006detail11EmptyKernelIvEEvv)
        /*002c*/ 	.word	0x00000000


	//----- nvinfo : EIATTR_REGCOUNT
	.align		4
.L_52:
        /*0030*/ 	.byte	0x04, 0x2f
        /*0032*/ 	.short	(.L_54 - .L_53)
	.align		4
.L_53:
        /*0034*/ 	.word	index@(_ZN3cub18CUB_300001_SM_10006detail8for_each13static_kernelINS2_12policy_hub_t12policy_500_tEmN6thrust24THRUST_300001_SM_1000_NS8cuda_cub20__uninitialized_fill7functorINS7_10device_ptrIiEEiEEEEvT0_T1_)
        /*0038*/ 	.word	0x00000008


	//----- nvinfo : EIATTR_FRAME_SIZE
	.align		4
.L_54:
        /*003c*/ 	.byte	0x04, 0x11
        /*003e*/ 	.short	(.L_56 - .L_55)
	.align		4
.L_55:
        /*0040*/ 	.word	index@(_ZN3cub18CUB_300001_SM_10006detail8for_each13static_kernelINS2_12policy_hub_t12policy_500_tEmN6thrust24THRUST_300001_SM_1000_NS8cuda_cub20__uninitialized_fill7functorINS7_10device_ptrIiEEiEEEEvT0_T1_)
        /*0044*/ 	.word	0x00000000


	//----- nvinfo : EIATTR_REGCOUNT
	.align		4
.L_56:
        /*0048*/ 	.byte	0x04, 0x2f
        /*004a*/ 	.short	(.L_58 - .L_57)
	.align		4
.L_57:
        /*004c*/ 	.word	index@(_ZN3cub18CUB_300001_SM_10006detail9transform16transform_kernelINS2_10policy_hubILb1EN4cuda3std3__45tupleIJN6thrust24THRUST_300001_SM_1000_NS17counting_iteratorIiNSA_11use_defaultESC_SC_EEEEEE10policy1000EiNS7_10__identityENSA_10device_ptrIiEEJSD_EEEvT0_iT1_T2_DpNS2_10kernel_argIT3_EE)
        /*0050*/ 	.word	0x00000020


	//----- nvinfo : EIATTR_FRAME_SIZE
	.align		4
.L_58:
        /*0054*/ 	.byte	0x04, 0x11
        /*0056*/ 	.short	(.L_60 - .L_59)
	.align		4
.L_59:
        /*0058*/ 	.word	index@(_ZN3cub18CUB_300001_SM_10006detail9transform16transform_kernelINS2_10policy_hubILb1EN4cuda3std3__45tupleIJN6thrust24THRUST_300001_SM_1000_NS17counting_iteratorIiNSA_11use_defaultESC_SC_EEEEEE10policy1000EiNS7_10__identityENSA_10device_ptrIiEEJSD_EEEvT0_iT1_T2_DpNS2_10kernel_argIT3_EE)
        /*005c*/ 	.word	0x00000000


	//----- nvinfo : EIATTR_REGCOUNT
	.align		4
.L_60:
        /*0060*/ 	.byte	0x04, 0x2f
        /*0062*/ 	.short	(.L_62 - .L_61)
	.align		4
.L_61:
        /*0064*/ 	.word	index@(_ZN3cub18CUB_300001_SM_10006detail9transform16transform_kernelINS2_10policy_hubILb1EN4cuda3std3__45tupleIJN6thrust24THRUST_300001_SM_1000_NS17counting_iteratorIiNSA_11use_defaultESC_SC_EEEEEE10policy1000ElNS7_10__identityENSA_10device_ptrIiEEJSD_EEEvT0_iT1_T2_DpNS2_10kernel_argIT3_EE)
        /*0068*/ 	.word	0x0000001e


	//----- nvinfo : EIATTR_FRAME_SIZE
	.align		4
.L_62:
        /*006c*/ 	.byte	0x04, 0x11
        /*006e*/ 	.short	(.L_64 - .L_63)
	.align		4
.L_63:
        /*0070*/ 	.word	index@(_ZN3cub18CUB_300001_SM_10006detail9transform16transform_kernelINS2_10policy_hubILb1EN4cuda3std3__45tupleIJN6thrust24THRUST_300001_SM_1000_NS17counting_iteratorIiNSA_11use_defaultESC_SC_EEEEEE10policy1000ElNS7_10__identityENSA_10device_ptrIiEEJSD_EEEvT0_iT1_T2_DpNS2_10kernel_argIT3_EE)
        /*0074*/ 	.word	0x00000000


	//----- nvinfo : EIATTR_MIN_STACK_SIZE
	.align		4
.L_64:
        /*0078*/ 	.byte	0x04, 0x12
        /*007a*/ 	.short	(.L_66 - .L_65)
	.align		4
.L_65:
        /*007c*/ 	.word	index@(_ZN3cub18CUB_300001_SM_10006detail9transform16transform_kernelINS2_10policy_hubILb1EN4cuda3std3__45tupleIJN6thrust24THRUST_300001_SM_1000_NS17counting_iteratorIiNSA_11use_defaultESC_SC_EEEEEE10policy1000ElNS7_10__identityENSA_10device_ptrIiEEJSD_EEEvT0_iT1_T2_DpNS2_10kernel_argIT3_EE)
        /*0080*/ 	.word	0x00000000


	//----- nvinfo : EIATTR_MIN_STACK_SIZE
	.align		4
.L_66:
        /*0084*/ 	.byte	0x04, 0x12
        /*0086*/ 	.short	(.L_68 - .L_67)
	.align		4
.L_67:
        /*0088*/ 	.word	index@(_ZN3cub18CUB_300001_SM_10006detail9transform16transform_kernelINS2_10policy_hubILb1EN4cuda3std3__45tupleIJN6thrust24THRUST_300001_SM_1000_NS17counting_iteratorIiNSA_11use_defaultESC_SC_EEEEEE10policy1000EiNS7_10__identityENSA_10device_ptrIiEEJSD_EEEvT0_iT1_T2_DpNS2_10kernel_argIT3_EE)
        /*008c*/ 	.word	0x00000000


	//----- nvinfo : EIATTR_MIN_STACK_SIZE
	.align		4
.L_68:
        /*0090*/ 	.byte	0x04, 0x12
        /*0092*/ 	.short	(.L_70 - .L_69)
	.align		4
.L_69:
        /*0094*/ 	.word	index@(_ZN3cub18CUB_300001_SM_10006detail8for_each13static_kernelINS2_12policy_hub_t12policy_500_tEmN6thrust24THRUST_300001_SM_1000_NS8cuda_cub20__uninitialized_fill7functorINS7_10device_ptrIiEEiEEEEvT0_T1_)
        /*0098*/ 	.word	0x00000000


	//----- nvinfo : EIATTR_MIN_STACK_SIZE
	.align		4
.L_70:
        /*009c*/ 	.byte	0x04, 0x12
        /*009e*/ 	.short	(.L_72 - .L_71)
	.align		4
.L_71:
        /*00a0*/ 	.word	index@(_ZN3cub18CUB_300001_SM_10006detail11EmptyKernelIvEEvv)
        /*00a4*/ 	.word	0x00000000


	//----- nvinfo : EIATTR_MIN_STACK_SIZE
	.align		4
.L_72:
        /*00a8*/ 	.byte	0x04, 0x12
        /*00aa*/ 	.short	(.L_74 - .L_73)
	.align		4
.L_73:
        /*00ac*/ 	.word	index@(_Z11plus_kernelIiEvPKT_S2_PS0_)
        /*00b0*/ 	.word	0x00000000
.L_74:


//--------------------- .nv.compat                --------------------------
	.section	.nv.compat,"",@"SHT_CUDA_COMPAT_INFO"
	.align	4
        /*0000*/ 	.byte	0x02, 0x09, 0x00, 0x00, 0x02, 0x02, 0x01, 0x00, 0x02, 0x05, 0x05, 0x00, 0x03, 0x07, 0x01, 0x01
        /*0010*/ 	.byte	0x02, 0x03, 0x00, 0x00, 0x02, 0x06, 0x01, 0x00, 0x04, 0x0b, 0x08, 0x00, 0x09, 0x00, 0x00, 0x00
        /*0020*/ 	.byte	0x00, 0x00, 0x00, 0x00


//--------------------- .nv.info._ZN3cub18CUB_300001_SM_10006detail9transform16transform_kernelINS2_10policy_hubILb1EN4cuda3std3__45tupleIJN6thrust24THRUST_300001_SM_1000_NS17counting_iteratorIiNSA_11use_defaultESC_SC_EEEEEE10policy1000ElNS7_10__identityENSA_10device_ptrIiEEJSD_EEEvT0_iT1_T2_DpNS2_10kernel_argIT3_EE --------------------------
	.section	.nv.info._ZN3cub18CUB_300001_SM_10006detail9transform16transform_kernelINS2_10policy_hubILb1EN4cuda3std3__45tupleIJN6thrust24THRUST_300001_SM_1000_NS17counting_iteratorIiNSA_11use_defaultESC_SC_EEEEEE10policy1000ElNS7_10__identityENSA_10device_ptrIiEEJSD_EEEvT0_iT1_T2_DpNS2_10kernel_argIT3_EE,"",@"SHT_CUDA_INFO"
	.sectionflags	@""
	.align	4


	//----- nvinfo : EIATTR_CUDA_API_VERSION
	.align		4
        /*0000*/ 	.byte	0x04, 0x37
        /*0002*/ 	.short	(.L_76 - .L_75)
.L_75:
        /*0004*/ 	.word	0x00000082


	//----- nvinfo : EIATTR_KPARAM_INFO
	.align		4
.L_76:
        /*0008*/ 	.byte	0x04, 0x17
        /*000a*/ 	.short	(.L_78 - .L_77)
.L_77:
        /*000c*/ 	.word	0x00000000
        /*0010*/ 	.short	0x0004
        /*0012*/ 	.short	0x0018
        /*0014*/ 	.byte	0x00, 0xf0, 0x41, 0x00


	//----- nvinfo : EIATTR_KPARAM_INFO
	.align		4
.L_78:
        /*0018*/ 	.byte	0x04, 0x17
        /*001a*/ 	.short	(.L_80 - .L_79)
.L_79:
        /*001c*/ 	.word	0x00000000
        /*0020*/ 	.short	0x0003
        /*0022*/ 	.short	0x0010
        /*0024*/ 	.byte	0x00, 0xf0, 0x21, 0x00


	//----- nvinfo : EIATTR_KPARAM_INFO
	.align		4
.L_80:
        /*0028*/ 	.byte	0x04, 0x17
        /*002a*/ 	.short	(.L_82 - .L_81)
.L_81:
        /*002c*/ 	.word	0x00000000
        /*0030*/ 	.short	0x0002
        /*0032*/ 	.short	0x000c
        /*0034*/ 	.byte	0x00, 0xf0, 0x05, 0x00


	//----- nvinfo : EIATTR_KPARAM_INFO
	.align		4
.L_82:
        /*0038*/ 	.byte	0x04, 0x17
        /*003a*/ 	.short	(.L_84 - .L_83)
.L_83:
        /*003c*/ 	.word	0x00000000
        /*0040*/ 	.short	0x0001
        /*0042*/ 	.short	0x0008
        /*0044*/ 	.byte	0x00, 0xf0, 0x11, 0x00


	//----- nvinfo : EIATTR_KPARAM_INFO
	.align		4
.L_84:
        /*0048*/ 	.byte	0x04, 0x17
        /*004a*/ 	.short	(.L_86 - .L_85)
.L_85:
        /*004c*/ 	.word	0x00000000
        /*0050*/ 	.short	0x0000
        /*0052*/ 	.short	0x0000
        /*0054*/ 	.byte	0x00, 0xf0, 0x21, 0x00


	//----- nvinfo : EIATTR_SPARSE_MMA_MASK
	.align		4
.L_86:
        /*0058*/ 	.byte	0x03, 0x50
        /*005a*/ 	.short	0x0000


	//----- nvinfo : EIATTR_MAXREG_COUNT
	.align		4
        /*005c*/ 	.byte	0x03, 0x1b
        /*005e*/ 	.short	0x00ff


	//----- nvinfo : EIATTR_MERCURY_ISA_VERSION
	.align		4
        /*0060*/ 	.byte	0x03, 0x5f
        /*0062*/ 	.short	0x0101


	//----- nvinfo : EIATTR_VRC_CTA_INIT_COUNT
	.align		4
        /*0064*/ 	.byte	0x02, 0x4a
	.zero		1
	.zero		1


	//----- nvinfo : EIATTR_EXIT_INSTR_OFFSETS
	.align		4
        /*0068*/ 	.byte	0x04, 0x1c
        /*006a*/ 	.short	(.L_88 - .L_87)


	//   ....[0]....
.L_87:
        /*006c*/ 	.word	0x00000170


	//   ....[1]....
        /*0070*/ 	.word	0x00000680


	//   ....[2]....
        /*0074*/ 	.word	0x00000800


	//   ....[3]....
        /*0078*/ 	.word	0x000008f0


	//   ....[4]....
        /*007c*/ 	.word	0x00000920


	//   ....[5]....
        /*0080*/ 	.word	0x00000960


	//   ....[6]....
        /*0084*/ 	.word	0x00000980


	//   ....[7]....
        /*0088*/ 	.word	0x00000b80


	//   ....[8]....
        /*008c*/ 	.word	0x00000c80


	//   ....[9]....
        /*0090*/ 	.word	0x00000d40


	//   ....[10]....
        /*0094*/ 	.word	0x00000d90


	//----- nvinfo : EIATTR_MAX_THREADS
	.align		4
.L_88:
        /*0098*/ 	.byte	0x04, 0x05
        /*009a*/ 	.short	(.L_90 - .L_89)
.L_89:
        /*009c*/ 	.word	0x00000080
        /*00a0*/ 	.word	0x00000001
        /*00a4*/ 	.word	0x00000001


	//----- nvinfo : EIATTR_CBANK_PARAM_SIZE
	.align		4
.L_90:
        /*00a8*/ 	.byte	0x03, 0x19
        /*00aa*/ 	.short	0x0028


	//----- nvinfo : EIATTR_PARAM_CBANK
	.align		4
        /*00ac*/ 	.byte	0x04, 0x0a
        /*00ae*/ 	.short	(.L_92 - .L_91)
	.align		4
.L_91:
        /*00b0*/ 	.word	index@(.nv.constant0._ZN3cub18CUB_300001_SM_10006detail9transform16transform_kernelINS2_10policy_hubILb1EN4cuda3std3__45tupleIJN6thrust24THRUST_300001_SM_1000_NS17counting_iteratorIiNSA_11use_defaultESC_SC_EEEEEE10policy1000ElNS7_10__identityENSA_10device_ptrIiEEJSD_EEEvT0_iT1_T2_DpNS2_10kernel_argIT3_EE)
        /*00b4*/ 	.short	0x0380
        /*00b6*/ 	.short	0x0028


	//----- nvinfo : EIATTR_SW_WAR
	.align		4
.L_92:
        /*00b8*/ 	.byte	0x04, 0x36
        /*00ba*/ 	.short	(.L_94 - .L_93)
.L_93:
        /*00bc*/ 	.word	0x00000008
.L_94:


//--------------------- .nv.info._ZN3cub18CUB_300001_SM_10006detail9transform16transform_kernelINS2_10policy_hubILb1EN4cuda3std3__45tupleIJN6thrust24THRUST_300001_SM_1000_NS17counting_iteratorIiNSA_11use_defaultESC_SC_EEEEEE10policy1000EiNS7_10__identityENSA_10device_ptrIiEEJSD_EEEvT0_iT1_T2_DpNS2_10kernel_argIT3_EE --------------------------
	.section	.nv.info._ZN3cub18CUB_300001_SM_10006detail9transform16transform_kernelINS2_10policy_hubILb1EN4cuda3std3__45tupleIJN6thrust24THRUST_300001_SM_1000_NS17counting_iteratorIiNSA_11use_defaultESC_SC_EEEEEE10policy1000EiNS7_10__identityENSA_10device_ptrIiEEJSD_EEEvT0_iT1_T2_DpNS2_10kernel_argIT3_EE,"",@"SHT_CUDA_INFO"
	.sectionflags	@""
	.align	4


	//----- nvinfo : EIATTR_CUDA_API_VERSION
	.align		4
        /*0000*/ 	.byte	0x04, 0x37
        /*0002*/ 	.short	(.L_96 - .L_95)
.L_95:
        /*0004*/ 	.word	0x00000082


	//----- nvinfo : EIATTR_KPARAM_INFO
	.align		4
.L_96:
        /*0008*/ 	.byte	0x04, 0x17
        /*000a*/ 	.short	(.L_98 - .L_97)
.L_97:
        /*000c*/ 	.word	0x00000000
        /*0010*/ 	.short	0x0004
        /*0012*/ 	.short	0x0018
        /*0014*/ 	.byte	0x00, 0xf0, 0x41, 0x00


	//----- nvinfo : EIATTR_KPARAM_INFO
	.align		4
.L_98:
        /*0018*/ 	.byte	0x04, 0x17
        /*001a*/ 	.short	(.L_100 - .L_99)
.L_99:
        /*001c*/ 	.word	0x00000000
        /*0020*/ 	.short	0x0003
        /*0022*/ 	.short	0x0010
        /*0024*/ 	.byte	0x00, 0xf0, 0x21, 0x00


	//----- nvinfo : EIATTR_KPARAM_INFO
	.align		4
.L_100:
        /*0028*/ 	.byte	0x04, 0x17
        /*002a*/ 	.short	(.L_102 - .L_101)
.L_101:
        /*002c*/ 	.word	0x00000000
        /*0030*/ 	.short	0x0002
        /*0032*/ 	.short	0x0008
        /*0034*/ 	.byte	0x00, 0xf0, 0x05, 0x00


	//----- nvinfo : EIATTR_KPARAM_INFO
	.align		4
.L_102:
        /*0038*/ 	.byte	0x04, 0x17
        /*003a*/ 	.short	(.L_104 - .L_103)
.L_103:
        /*003c*/ 	.word	0x00000000
        /*0040*/ 	.short	0x0001
        /*0042*/ 	.short	0x0004
        /*0044*/ 	.byte	0x00, 0xf0, 0x11, 0x00


	//----- nvinfo : EIATTR_KPARAM_INFO
	.align		4
.L_104:
        /*0048*/ 	.byte	0x04, 0x17
        /*004a*/ 	.short	(.L_106 - .L_105)
.L_105:
        /*004c*/ 	.word	0x00000000
        /*0050*/ 	.short	0x0000
        /*0052*/ 	.short	0x0000
        /*0054*/ 	.byte	0x00, 0xf0, 0x11, 0x00


	//----- nvinfo : EIATTR_SPARSE_MMA_MASK
	.align		4
.L_106:
        /*0058*/ 	.byte	0x03, 0x50
        /*005a*/ 	.short	0x0000


	//----- nvinfo : EIATTR_MAXREG_COUNT
	.align		4
        /*005c*/ 	.byte	0x03, 0x1b
        /*005e*/ 	.short	0x00ff


	//----- nvinfo : EIATTR_MERCURY_ISA_VERSION
	.align		4
        /*0060*/ 	.byte	0x03, 0x5f
        /*0062*/ 	.short	0x0101


	//----- nvinfo : EIATTR_VRC_CTA_INIT_COUNT
	.align		4
        /*0064*/ 	.byte	0x02, 0x4a
	.zero		1
	.zero		1


	//----- nvinfo : EIATTR_EXIT_INSTR_OFFSETS
	.align		4
        /*0068*/ 	.byte	0x04, 0x1c
        /*006a*/ 	.short	(.L_108 - .L_107)


	//   ....[0]....
.L_107:
        /*006c*/ 	.word	0x000000f0


	//   ....[1]....
        /*0070*/ 	.word	0x000002f0


	//   ....[2]....
        /*0074*/ 	.word	0x00000400


	//   ....[3]....
        /*0078*/ 	.word	0x000004c0


	//   ....[4]....
        /*007c*/ 	.word	0x00000510


	//   ....[5]....
        /*0080*/ 	.word	0x00000530


	//   ....[6]....
        /*0084*/ 	.word	0x00000810


	//   ....[7]....
        /*0088*/ 	.word	0x00000990


	//   ....[8]....
        /*008c*/ 	.word	0x00000a80


	//   ....[9]....
        /*0090*/ 	.word	0x00000ab0


	//   ....[10]....
        /*0094*/ 	.word	0x00000af0


	//----- nvinfo : EIATTR_MAX_THREADS
	.align		4
.L_108:
        /*0098*/ 	.byte	0x04, 0x05
        /*009a*/ 	.short	(.L_110 - .L_109)
.L_109:
        /*009c*/ 	.word	0x00000080
        /*00a0*/ 	.word	0x00000001
        /*00a4*/ 	.word	0x00000001


	//----- nvinfo : EIATTR_CBANK_PARAM_SIZE
	.align		4
.L_110:
        /*00a8*/ 	.byte	0x03, 0x19
        /*00aa*/ 	.short	0x0028


	//----- nvinfo : EIATTR_PARAM_CBANK
	.align		4
        /*00ac*/ 	.byte	0x04, 0x0a
        /*00ae*/ 	.short	(.L_112 - .L_111)
	.align		4
.L_111:
        /*00b0*/ 	.word	index@(.nv.constant0._ZN3cub18CUB_300001_SM_10006detail9transform16transform_kernelINS2_10policy_hubILb1EN4cuda3std3__45tupleIJN6thrust24THRUST_300001_SM_1000_NS17counting_iteratorIiNSA_11use_defaultESC_SC_EEEEEE10policy1000EiNS7_10__identityENSA_10device_ptrIiEEJSD_EEEvT0_iT1_T2_DpNS2_10kernel_argIT3_EE)
        /*00b4*/ 	.short	0x0380
        /*00b6*/ 	.short	0x0028


	//----- nvinfo : EIATTR_SW_WAR
	.align		4
.L_112:
        /*00b8*/ 	.byte	0x04, 0x36
        /*00ba*/ 	.short	(.L_114 - .L_113)
.L_113:
        /*00bc*/ 	.word	0x00000008
.L_114:


//--------------------- .nv.info._ZN3cub18CUB_300001_SM_10006detail8for_each13static_kernelINS2_12policy_hub_t12policy_500_tEmN6thrust24THRUST_300001_SM_1000_NS8cuda_cub20__uninitialized_fill7functorINS7_10device_ptrIiEEiEEEEvT0_T1_ --------------------------
	.section	.nv.info._ZN3cub18CUB_300001_SM_10006detail8for_each13static_kernelINS2_12policy_hub_t12policy_500_tEmN6thrust24THRUST_300001_SM_1000_NS8cuda_cub20__uninitialized_fill7functorINS7_10device_ptrIiEEiEEEEvT0_T1_,"",@"SHT_CUDA_INFO"
	.sectionflags	@""
	.align	4


	//----- nvinfo : EIATTR_CUDA_API_VERSION
	.align		4
        /*0000*/ 	.byte	0x04, 0x37
        /*0002*/ 	.short	(.L_116 - .L_115)
.L_115:
        /*0004*/ 	.word	0x00000082


	//----- nvinfo : EIATTR_KPARAM_INFO
	.align		4
.L_116:
        /*0008*/ 	.byte	0x04, 0x17
        /*000a*/ 	.short	(.L_118 - .L_117)
.L_117:
        /*000c*/ 	.word	0x00000000
        /*0010*/ 	.short	0x0001
        /*0012*/ 	.short	0x0008
        /*0014*/ 	.byte	0x00, 0xf0, 0x41, 0x00


	//----- nvinfo : EIATTR_KPARAM_INFO
	.align		4
.L_118:
        /*0018*/ 	.byte	0x04, 0x17
        /*001a*/ 	.short	(.L_120 - .L_119)
.L_119:
        /*001c*/ 	.word	0x00000000
        /*0020*/ 	.short	0x0000
        /*0022*/ 	.short	0x0000
        /*0024*/ 	.byte	0x00, 0xf0, 0x21, 0x00


	//----- nvinfo : EIATTR_SPARSE_MMA_MASK
	.align		4
.L_120:
        /*0028*/ 	.byte	0x03, 0x50
        /*002a*/ 	.short	0x0000


	//----- nvinfo : EIATTR_MAXREG_COUNT
	.align		4
        /*002c*/ 	.byte	0x03, 0x1b
        /*002e*/ 	.short	0x00ff


	//----- nvinfo : EIATTR_MERCURY_ISA_VERSION
	.align		4
        /*0030*/ 	.byte	0x03, 0x5f
        /*0032*/ 	.short	0x0101


	//----- nvinfo : EIATTR_VRC_CTA_INIT_COUNT
	.align		4
        /*0034*/ 	.byte	0x02, 0x4a
	.zero		1
	.zero		1


	//----- nvinfo : EIATTR_EXIT_INSTR_OFFSETS
	.align		4
        /*0038*/ 	.byte	0x04, 0x1c
        /*003a*/ 	.short	(.L_122 - .L_121)


	//   ....[0]....
.L_121:
        /*003c*/ 	.word	0x00000130


	//   ....[1]....
        /*0040*/ 	.word	0x00000230


	//   ....[2]....
        /*0044*/ 	.word	0x00000260


	//----- nvinfo : EIATTR_MAX_THREADS
	.align		4
.L_122:
        /*0048*/ 	.byte	0x04, 0x05
        /*004a*/ 	.short	(.L_124 - .L_123)
.L_123:
        /*004c*/ 	.word	0x00000100
        /*0050*/ 	.word	0x00000001
        /*0054*/ 	.word	0x00000001


	//----- nvinfo : EIATTR_CBANK_PARAM_SIZE
	.align		4
.L_124:
        /*0058*/ 	.byte	0x03, 0x19
        /*005a*/ 	.short	0x0018


	//----- nvinfo : EIATTR_PARAM_CBANK
	.align		4
        /*005c*/ 	.byte	0x04, 0x0a
        /*005e*/ 	.short	(.L_126 - .L_125)
	.align		4
.L_125:
        /*0060*/ 	.word	index@(.nv.constant0._ZN3cub18CUB_300001_SM_10006detail8for_each13static_kernelINS2_12policy_hub_t12policy_500_tEmN6thrust24THRUST_300001_SM_1000_NS8cuda_cub20__uninitialized_fill7functorINS7_10device_ptrIiEEiEEEEvT0_T1_)
        /*0064*/ 	.short	0x0380
        /*0066*/ 	.short	0x0018


	//----- nvinfo : EIATTR_SW_WAR
	.align		4
.L_126:
        /*0068*/ 	.byte	0x04, 0x36
        /*006a*/ 	.short	(.L_128 - .L_127)
.L_127:
        /*006c*/ 	.word	0x00000008
.L_128:


//--------------------- .nv.info._ZN3cub18CUB_300001_SM_10006detail11EmptyKernelIvEEvv --------------------------
	.section	.nv.info._ZN3cub18CUB_300001_SM_10006detail11EmptyKernelIvEEvv,"",@"SHT_CUDA_INFO"
	.sectionflags	@""
	.align	4


	//----- nvinfo : EIATTR_CUDA_API_VERSION
	.align		4
        /*0000*/ 	.byte	0x04, 0x37
        /*0002*/ 	.short	(.L_130 - .L_129)
.L_129:
        /*0004*/ 	.word	0x00000082


	//----- nvinfo : EIATTR_SPARSE_MMA_MASK
	.align		4
.L_130:
        /*0008*/ 	.byte	0x03, 0x50
        /*000a*/ 	.short	0x0000


	//----- nvinfo : EIATTR_MAXREG_COUNT
	.align		4
        /*000c*/ 	.byte	0x03, 0x1b
        /*000e*/ 	.short	0x00ff


	//----- nvinfo : EIATTR_MERCURY_ISA_VERSION
	.align		4
        /*0010*/ 	.byte	0x03, 0x5f
        /*0012*/ 	.short	0x0101


	//----- nvinfo : EIATTR_VRC_CTA_INIT_COUNT
	.align		4
        /*0014*/ 	.byte	0x02, 0x4a
	.zero		1
	.zero		1


	//----- nvinfo : EIATTR_EXIT_INSTR_OFFSETS
	.align		4
        /*0018*/ 	.byte	0x04, 0x1c
        /*001a*/ 	.short	(.L_132 - .L_131)


	//   ....[0]....
.L_131:
        /*001c*/ 	.word	0x00000010


	//----- nvinfo : EIATTR_SW_WAR
	.align		4
.L_132:
        /*0020*/ 	.byte	0x04, 0x36
        /*0022*/ 	.short	(.L_134 - .L_133)
.L_133:
        /*0024*/ 	.word	0x00000008
.L_134:


//--------------------- .nv.info._Z11plus_kernelIiEvPKT_S2_PS0_ --------------------------
	.section	.nv.info._Z11plus_kernelIiEvPKT_S2_PS0_,"",@"SHT_CUDA_INFO"
	.sectionflags	@""
	.align	4


	//----- nvinfo : EIATTR_CUDA_API_VERSION
	.align		4
        /*0000*/ 	.byte	0x04, 0x37
        /*0002*/ 	.short	(.L_136 - .L_135)
.L_135:
        /*0004*/ 	.word	0x00000082


	//----- nvinfo : EIATTR_KPARAM_INFO
	.align		4
.L_136:
        /*0008*/ 	.byte	0x04, 0x17
        /*000a*/ 	.short	(.L_138 - .L_137)
.L_137:
        /*000c*/ 	.word	0x00000000
        /*0010*/ 	.short	0x0002
        /*0012*/ 	.short	0x0010
        /*0014*/ 	.byte	0x00, 0xf5, 0x21, 0x00


	//----- nvinfo : EIATTR_KPARAM_INFO
	.align		4
.L_138:
        /*0018*/ 	.byte	0x04, 0x17
        /*001a*/ 	.short	(.L_140 - .L_139)
.L_139:
        /*001c*/ 	.word	0x00000000
        /*0020*/ 	.short	0x0001
        /*0022*/ 	.short	0x0008
        /*0024*/ 	.byte	0x00, 0xf5, 0x21, 0x00


	//----- nvinfo : EIATTR_KPARAM_INFO
	.align		4
.L_140:
        /*0028*/ 	.byte	0x04, 0x17
        /*002a*/ 	.short	(.L_142 - .L_141)
.L_141:
        /*002c*/ 	.word	0x00000000
        /*0030*/ 	.short	0x0000
        /*0032*/ 	.short	0x0000
        /*0034*/ 	.byte	0x00, 0xf5, 0x21, 0x00


	//----- nvinfo : EIATTR_SPARSE_MMA_MASK
	.align		4
.L_142:
        /*0038*/ 	.byte	0x03, 0x50
        /*003a*/ 	.short	0x0000


	//----- nvinfo : EIATTR_MAXREG_COUNT
	.align		4
        /*003c*/ 	.byte	0x03, 0x1b
        /*003e*/ 	.short	0x00ff


	//----- nvinfo : EIATTR_MERCURY_ISA_VERSION
	.align		4
        /*0040*/ 	.byte	0x03, 0x5f
        /*0042*/ 	.short	0x0101


	//----- nvinfo : EIATTR_VRC_CTA_INIT_COUNT
	.align		4
        /*0044*/ 	.byte	0x02, 0x4a
	.zero		1
	.zero		1


	//----- nvinfo : EIATTR_EXIT_INSTR_OFFSETS
	.align		4
        /*0048*/ 	.byte	0x04, 0x1c
        /*004a*/ 	.short	(.L_144 - .L_143)


	//   ....[0]....
.L_143:
        /*004c*/ 	.word	0x00000100


	//----- nvinfo : EIATTR_CBANK_PARAM_SIZE
	.align		4
.L_144:
        /*0050*/ 	.byte	0x03, 0x19
        /*0052*/ 	.short	0x0018


	//----- nvinfo : EIATTR_PARAM_CBANK
	.align		4
        /*0054*/ 	.byte	0x04, 0x0a
        /*0056*/ 	.short	(.L_146 - .L_145)
	.align		4
.L_145:
        /*0058*/ 	.word	index@(.nv.constant0._Z11plus_kernelIiEvPKT_S2_PS0_)
        /*005c*/ 	.short	0x0380
        /*005e*/ 	.short	0x0018


	//----- nvinfo : EIATTR_SW_WAR
	.align		4
.L_146:
        /*0060*/ 	.byte	0x04, 0x36
        /*0062*/ 	.short	(.L_148 - .L_147)
.L_147:
        /*0064*/ 	.word	0x00000008
.L_148:


//--------------------- .nv.callgraph             --------------------------
	.section	.nv.callgraph,"",@"SHT_CUDA_CALLGRAPH"
	.align	4
	.sectionentsize	8
	.align		4
        /*0000*/ 	.word	0x00000000
	.align		4
        /*0004*/ 	.word	0xffffffff
	.align		4
        /*0008*/ 	.word	0x00000000
	.align		4
        /*000c*/ 	.word	0xfffffffe
	.align		4
        /*0010*/ 	.word	0x00000000
	.align		4
        /*0014*/ 	.word	0xfffffffd
	.align		4
        /*0018*/ 	.word	0x00000000
	.align		4
        /*001c*/ 	.word	0xfffffffc


//--------------------- .nv.constant4             --------------------------
	.section	.nv.constant4,"a",@progbits
	.align	8
	.align		8
.nv.constant4:
        /*0000*/ 	.dword	_ZN30_INTERNAL_a33869ff_4_k_cu_main4cuda3std3__45__cpo5beginE
	.align		8
        /*0008*/ 	.dword	_ZN30_INTERNAL_a33869ff_4_k_cu_main4cuda3std3__45__cpo3endE
	.align		8
        /*0010*/ 	.dword	_ZN30_INTERNAL_a33869ff_4_k_cu_main4cuda3std3__45__cpo6cbeginE
	.align		8
        /*0018*/ 	.dword	_ZN30_INTERNAL_a33869ff_4_k_cu_main4cuda3std3__45__cpo4cendE
	.align		8
        /*0020*/ 	.dword	_ZN30_INTERNAL_a33869ff_4_k_cu_main4cuda3std3__45__cpo6rbeginE
	.align		8
        /*0028*/ 	.dword	_ZN30_INTERNAL_a33869ff_4_k_cu_main4cuda3std3__45__cpo4rendE
	.align		8
        /*0030*/ 	.dword	_ZN30_INTERNAL_a33869ff_4_k_cu_main4cuda3std3__45__cpo7crbeginE
	.align		8
        /*0038*/ 	.dword	_ZN30_INTERNAL_a33869ff_4_k_cu_main4cuda3std3__45__cpo5crendE
	.align		8
        /*0040*/ 	.dword	_ZN30_INTERNAL_a33869ff_4_k_cu_main4cuda3std3__432_GLOBAL__N__a33869ff_4_k_cu_main6ignoreE
	.align		8
        /*0048*/ 	.dword	_ZN30_INTERNAL_a33869ff_4_k_cu_main4cuda3std3__419piecewise_constructE
	.align		8
        /*0050*/ 	.dword	_ZN30_INTERNAL_a33869ff_4_k_cu_main4cuda3std3__48in_placeE
	.align		8
        /*0058*/ 	.dword	_ZN30_INTERNAL_a33869ff_4_k_cu_main4cuda3std3__420unreachable_sentinelE
	.align		8
        /*0060*/ 	.dword	_ZN30_INTERNAL_a33869ff_4_k_cu_main4cuda3std3__47nulloptE
	.align		8
        /*0068*/ 	.dword	_ZN30_INTERNAL_a33869ff_4_k_cu_main4cuda3std3__48unexpectE
	.align		8
        /*0070*/ 	.dword	_ZN30_INTERNAL_a33869ff_4_k_cu_main4cuda3std6ranges3__45__cpo4swapE
	.align		8
        /*0078*/ 	.dword	_ZN30_INTERNAL_a33869ff_4_k_cu_main4cuda3std6ranges3__45__cpo9iter_moveE
	.align		8
        /*0080*/ 	.dword	_ZN30_INTERNAL_a33869ff_4_k_cu_main4cuda3std6ranges3__45__cpo5beginE
	.align		8
        /*0088*/ 	.dword	_ZN30_INTERNAL_a33869ff_4_k_cu_main4cuda3std6ranges3__45__cpo3endE
	.align		8
        /*0090*/ 	.dword	_ZN30_INTERNAL_a33869ff_4_k_cu_main4cuda3std6ranges3__45__cpo6cbeginE
	.align		8
        /*0098*/ 	.dword	_ZN30_INTERNAL_a33869ff_4_k_cu_main4cuda3std6ranges3__45__cpo4cendE
	.align		8
        /*00a0*/ 	.dword	_ZN30_INTERNAL_a33869ff_4_k_cu_main4cuda3std6ranges3__45__cpo7advanceE
	.align		8
        /*00a8*/ 	.dword	_ZN30_INTERNAL_a33869ff_4_k_cu_main4cuda3std6ranges3__45__cpo9iter_swapE
	.align		8
        /*00b0*/ 	.dword	_ZN30_INTERNAL_a33869ff_4_k_cu_main4cuda3std6ranges3__45__cpo4nextE
	.align		8
        /*00b8*/ 	.dword	_ZN30_INTERNAL_a33869ff_4_k_cu_main4cuda3std6ranges3__45__cpo4prevE
	.align		8
        /*00c0*/ 	.dword	_ZN30_INTERNAL_a33869ff_4_k_cu_main4cuda3std6ranges3__45__cpo4dataE
	.align		8
        /*00c8*/ 	.dword	_ZN30_INTERNAL_a33869ff_4_k_cu_main4cuda3std6ranges3__45__cpo5cdataE
	.align		8
        /*00d0*/ 	.dword	_ZN30_INTERNAL_a33869ff_4_k_cu_main4cuda3std6ranges3__45__cpo4sizeE
	.align		8
        /*00d8*/ 	.dword	_ZN30_INTERNAL_a33869ff_4_k_cu_main4cuda3std6ranges3__45__cpo5ssizeE
	.align		8
        /*00e0*/ 	.dword	_ZN30_INTERNAL_a33869ff_4_k_cu_main4cuda3std6ranges3__45__cpo8distanceE
	.align		8
        /*00e8*/ 	.dword	_ZN30_INTERNAL_a33869ff_4_k_cu_main6thrust24THRUST_300001_SM_1000_NS8cuda_cub3parE
	.align		8
        /*00f0*/ 	.dword	_ZN30_INTERNAL_a33869ff_4_k_cu_main6thrust24THRUST_300001_SM_1000_NS8cuda_cub10par_nosyncE
	.align		8
        /*00f8*/ 	.dword	_ZN30_INTERNAL_a33869ff_4_k_cu_main6thrust24THRUST_300001_SM_1000_NS6system6detail10sequential3seqE
	.align		8
        /*0100*/ 	.dword	_ZN30_INTERNAL_a33869ff_4_k_cu_main6thrust24THRUST_300001_SM_1000_NS6system3cpp3parE
	.align		8
        /*0108*/ 	.dword	_ZN30_INTERNAL_a33869ff_4_k_cu_main6thrust24THRUST_300001_SM_1000_NS12placeholders2_1E
	.align		8
        /*0110*/ 	.dword	_ZN30_INTERNAL_a33869ff_4_k_cu_main6thrust24THRUST_300001_SM_1000_NS12placeholders2_2E
	.align		8
        /*0118*/ 	.dword	_ZN30_INTERNAL_a33869ff_4_k_cu_main6thrust24THRUST_300001_SM_1000_NS12placeholders2_3E
	.align		8
        /*0120*/ 	.dword	_ZN30_INTERNAL_a33869ff_4_k_cu_main6thrust24THRUST_300001_SM_1000_NS12placeholders2_4E
	.align		8
        /*0128*/ 	.dword	_ZN30_INTERNAL_a33869ff_4_k_cu_main6thrust24THRUST_300001_SM_1000_NS12placeholders2_5E
	.align		8
        /*0130*/ 	.dword	_ZN30_INTERNAL_a33869ff_4_k_cu_main6thrust24THRUST_300001_SM_1000_NS12placeholders2_6E
	.align		8
        /*0138*/ 	.dword	_ZN30_INTERNAL_a33869ff_4_k_cu_main6thrust24THRUST_300001_SM_1000_NS12placeholders2_7E
	.align		8
        /*0140*/ 	.dword	_ZN30_INTERNAL_a33869ff_4_k_cu_main6thrust24THRUST_300001_SM_1000_NS12placeholders2_8E
	.align		8
        /*0148*/ 	.dword	_ZN30_INTERNAL_a33869ff_4_k_cu_main6thrust24THRUST_300001_SM_1000_NS12placeholders2_9E
	.align		8
        /*0150*/ 	.dword	_ZN30_INTERNAL_a33869ff_4_k_cu_main6thrust24THRUST_300001_SM_1000_NS12placeholders3_10E
	.align		8
        /*0158*/ 	.dword	_ZN30_INTERNAL_a33869ff_4_k_cu_main6thrust24THRUST_300001_SM_1000_NS3seqE
	.align		8
        /*0160*/ 	.dword	_ZN30_INTERNAL_a33869ff_4_k_cu_main6thrust24THRUST_300001_SM_1000_NS6deviceE


//--------------------- .text._ZN3cub18CUB_300001_SM_10006detail9transform16transform_kernelINS2_10policy_hubILb1EN4cuda3std3__45tupleIJN6thrust24THRUST_300001_SM_1000_NS17counting_iteratorIiNSA_11use_defaultESC_SC_EEEEEE10policy1000ElNS7_10__identityENSA_10device_ptrIiEEJSD_EEEvT0_iT1_T2_DpNS2_10kernel_argIT3_EE --------------------------
	.section	.text._ZN3cub18CUB_300001_SM_10006detail9transform16transform_kernelINS2_10policy_hubILb1EN4cuda3std3__45tupleIJN6thrust24THRUST_300001_SM_1000_NS17counting_iteratorIiNSA_11use_defaultESC_SC_EEEEEE10policy1000ElNS7_10__identityENSA_10device_ptrIiEEJSD_EEEvT0_iT1_T2_DpNS2_10kernel_argIT3_EE,"ax",@progbits
	.align	128
        .global         _ZN3cub18CUB_300001_SM_10006detail9transform16transform_kernelINS2_10policy_hubILb1EN4cuda3std3__45tupleIJN6thrust24THRUST_300001_SM_1000_NS17counting_iteratorIiNSA_11use_defaultESC_SC_EEEEEE10policy1000ElNS7_10__identityENSA_10device_ptrIiEEJSD_EEEvT0_iT1_T2_DpNS2_10kernel_argIT3_EE
        .type           _ZN3cub18CUB_300001_SM_10006detail9transform16transform_kernelINS2_10policy_hubILb1EN4cuda3std3__45tupleIJN6thrust24THRUST_300001_SM_1000_NS17counting_iteratorIiNSA_11use_defaultESC_SC_EEEEEE10policy1000ElNS7_10__identityENSA_10device_ptrIiEEJSD_EEEvT0_iT1_T2_DpNS2_10kernel_argIT3_EE,@function
        .size           _ZN3cub18CUB_300001_SM_10006detail9transform16transform_kernelINS2_10policy_hubILb1EN4cuda3std3__45tupleIJN6thrust24THRUST_300001_SM_1000_NS17counting_iteratorIiNSA_11use_defaultESC_SC_EEEEEE10policy1000ElNS7_10__identityENSA_10device_ptrIiEEJSD_EEEvT0_iT1_T2_DpNS2_10kernel_argIT3_EE,(.L_x_24 - _ZN3cub18CUB_300001_SM_10006detail9transform16transform_kernelINS2_10policy_hubILb1EN4cuda3std3__45tupleIJN6thrust24THRUST_300001_SM_1000_NS17counting_iteratorIiNSA_11use_defaultESC_SC_EEEEEE10policy1000ElNS7_10__identityENSA_10device_ptrIiEEJSD_EEEvT0_iT1_T2_DpNS2_10kernel_argIT3_EE)
        .other          _ZN3cub18CUB_300001_SM_10006detail9transform16transform_kernelINS2_10policy_hubILb1EN4cuda3std3__45tupleIJN6thrust24THRUST_300001_SM_1000_NS17counting_iteratorIiNSA_11use_defaultESC_SC_EEEEEE10policy1000ElNS7_10__identityENSA_10device_ptrIiEEJSD_EEEvT0_iT1_T2_DpNS2_10kernel_argIT3_EE,@"STO_CUDA_ENTRY STV_DEFAULT"
_ZN3cub18CUB_300001_SM_10006detail9transform16transform_kernelINS2_10policy_hubILb1EN4cuda3std3__45tupleIJN6thrust24THRUST_300001_SM_1000_NS17counting_iteratorIiNSA_11use_defaultESC_SC_EEEEEE10policy1000ElNS7_10__identityENSA_10device_ptrIiEEJSD_EEEvT0_iT1_T2_DpNS2_10kernel_argIT3_EE:
.text._ZN3cub18CUB_300001_SM_10006detail9transform16transform_kernelINS2_10policy_hubILb1EN4cuda3std3__45tupleIJN6thrust24THRUST_300001_SM_1000_NS17counting_iteratorIiNSA_11use_defaultESC_SC_EEEEEE10policy1000ElNS7_10__identityENSA_10device_ptrIiEEJSD_EEEvT0_iT1_T2_DpNS2_10kernel_argIT3_EE:
[----:B------:R-:W-:Y:S08]  /*0000*/  LDC R1, c[0x0][0x37c] ;  /* 0x0000df00ff017b82 */ /* 0x000ff00000000800 */
[----:B------:R-:W0:Y:S01]  /*0010*/  LDC R5, c[0x0][0x388] ;  /* 0x0000e200ff057b82 */ /* 0x000e220000000800 */
[----:B------:R-:W1:Y:S07]  /*0020*/  LDCU.64 UR6, c[0x0][0x380] ;  /* 0x00007000ff0677ac */ /* 0x000e6e0008000a00 */
[----:B------:R-:W2:Y:S08]  /*0030*/  S2UR UR4, SR_CTAID.X ;  /* 0x00000000000479c3 */ /* 0x000eb00000002500 */
[----:B------:R-:W3:Y:S01]  /*0040*/  LDC.64 R10, c[0x0][0x390] ;  /* 0x0000e400ff0a7b82 */ /* 0x000ee20000000a00 */
[----:B0-----:R-:W-:-:S05]  /*0050*/  IMAD.SHL.U32 R3, R5, 0x80, RZ ;  /* 0x0000008005037824 */ /* 0x001fca00078e00ff */
[----:B------:R-:W-:Y:S01]  /*0060*/  SHF.R.S32.HI R0, RZ, 0x1f, R3 ;  /* 0x0000001fff007819 */ /* 0x000fe20000011403 */
[----:B--2---:R-:W-:-:S04]  /*0070*/  IMAD.WIDE.U32 R6, R3, UR4, RZ ;  /* 0x0000000403067c25 */ /* 0x004fc8000f8e00ff */
[----:B------:R-:W-:Y:S01]  /*0080*/  IMAD R9, R0, UR4, RZ ;  /* 0x0000000400097c24 */ /* 0x000fe2000f8e02ff */
[C---:B-1----:R-:W-:Y:S01]  /*0090*/  IADD3 R4, P0, PT, -R6.reuse, UR6, RZ ;  /* 0x0000000606047c10 */ /* 0x042fe2000ff1e1ff */
[----:B------:R-:W0:Y:S02]  /*00a0*/  LDCU UR6, c[0x0][0x398] ;  /* 0x00007300ff0677ac */ /* 0x000e240008000800 */
[----:B------:R-:W-:Y:S01]  /*00b0*/  IMAD.IADD R8, R7, 0x1, R9 ;  /* 0x0000000107087824 */ /* 0x000fe200078e0209 */
[----:B---3--:R-:W-:Y:S01]  /*00c0*/  LEA R2, P1, R6, R10, 0x2 ;  /* 0x0000000a06027211 */ /* 0x008fe200078210ff */
[----:B------:R-:W1:Y:S03]  /*00d0*/  LDCU.64 UR4, c[0x0][0x358] ;  /* 0x00006b00ff0477ac */ /* 0x000e660008000a00 */
[----:B------:R-:W-:Y:S02]  /*00e0*/  IADD3.X R7, PT, PT, ~R8, UR7, RZ, P0, !PT ;  /* 0x0000000708077c10 */ /* 0x000fe400087fe5ff */
[----:B------:R-:W-:-:S04]  /*00f0*/  ISETP.LT.U32.AND P0, PT, R4, R3, PT ;  /* 0x000000030400720c */ /* 0x000fc80003f01070 */
[----:B------:R-:W-:-:S04]  /*0100*/  ISETP.LT.AND.EX P0, PT, R7, R0, PT, P0 ;  /* 0x000000000700720c */ /* 0x000fc80003f01300 */
[----:B------:R-:W-:Y:S01]  /*0110*/  SEL R4, R4, R3, P0 ;  /* 0x0000000304047207 */ /* 0x000fe20000000000 */
[----:B0-----:R-:W-:-:S03]  /*0120*/  VIADD R0, R6, UR6 ;  /* 0x0000000606007c36 */ /* 0x001fc60008000000 */
[----:B------:R-:W-:Y:S02]  /*0130*/  ISETP.NE.AND P0, PT, R3, R4, PT ;  /* 0x000000040300720c */ /* 0x000fe40003f05270 */
[----:B------:R-:W-:-:S11]  /*0140*/  LEA.HI.X R3, R6, R11, R8, 0x2, P1 ;  /* 0x0000000b06037211 */ /* 0x000fd600008f1408 */
[----:B-1----:R-:W-:Y:S05]  /*0150*/  @!P0 BRA `(.L_x_0) ;  /* 0x0000000800048947 */ /* 0x002fea0003800000 */
[----:B------:R-:W-:-:S13]  /*0160*/  ISETP.GE.AND P0, PT, R5, 0x1, PT ;  /* 0x000000010500780c */ /* 0x000fda0003f06270 */
[----:B------:R-:W-:Y:S05]  /*0170*/  @!P0 EXIT ;  /* 0x000000000000894d */ /* 0x000fea0003800000 */
[----:B------:R-:W0:Y:S01]  /*0180*/  S2R R9, SR_TID.X ;  /* 0x0000000000097919 */ /* 0x000e220000002100 */
[C---:B------:R-:W-:Y:S01]  /*0190*/  ISETP.GE.U32.AND P0, PT, R5.reuse, 0x8, PT ;  /* 0x000000080500780c */ /* 0x040fe20003f06070 */
[----:B------:R-:W-:Y:S01]  /*01a0*/  IMAD.MOV.U32 R8, RZ, RZ, RZ ;  /* 0x000000ffff087224 */ /* 0x000fe200078e00ff */
[----:B------:R-:W-:-:S11]  /*01b0*/  LOP3.LUT R10, R5, 0x7, RZ, 0xc0, !PT ;  /* 0x00000007050a7812 */ /* 0x000fd600078ec0ff */
[----:B------:R-:W-:Y:S05]  /*01c0*/  @!P0 BRA `(.L_x_1) ;  /* 0x0000000400288947 */ /* 0x000fea0003800000 */
[CC--:B0-----:R-:W-:Y:S01]  /*01d0*/  ISETP.GE.AND P2, PT, R9.reuse, R4.reuse, PT ;  /* 0x000000040900720c */ /* 0x0c1fe20003f46270 */
[C---:B------:R-:W-:Y:S01]  /*01e0*/  VIADD R17, R9.reuse, 0x180 ;  /* 0x0000018009117836 */ /* 0x040fe20000000000 */
[C---:B------:R-:W-:Y:S01]  /*01f0*/  IADD3 R13, PT, PT, R9.reuse, 0x80, RZ ;  /* 0x00000080090d7810 */ /* 0x040fe20007ffe0ff */
[C---:B------:R-:W-:Y:S01]  /*0200*/  VIADD R21, R9.reuse, 0x280 ;  /* 0x0000028009157836 */ /* 0x040fe20000000000 */
[C---:B------:R-:W-:Y:S01]  /*0210*/  IADD3 R19, PT, PT, R9.reuse, 0x200, RZ ;  /* 0x0000020009137810 */ /* 0x040fe20007ffe0ff */
[----:B------:R-:W-:Y:S01]  /*0220*/  VIADD R23, R9, 0x300 ;  /* 0x0000030009177836 */ /* 0x000fe20000000000 */
[-C--:B------:R-:W-:Y:S01]  /*0230*/  ISETP.GE.AND P1, PT, R13, R4.reuse, PT ;  /* 0x000000040d00720c */ /* 0x080fe20003f26270 */
[----:B------:R-:W-:Y:S01]  /*0240*/  VIADD R25, R9, 0x380 ;  /* 0x0000038009197836 */ /* 0x000fe20000000000 */
[-C--:B------:R-:W-:Y:S01]  /*0250*/  ISETP.GE.AND P3, PT, R19, R4.reuse, PT ;  /* 0x000000041300720c */ /* 0x080fe20003f66270 */
[----:B------:R-:W-:Y:S01]  /*0260*/  VIADD R15, R9, 0x100 ;  /* 0x00000100090f7836 */ /* 0x000fe20000000000 */
[----:B------:R-:W-:-:S02]  /*0270*/  ISETP.GE.AND P4, PT, R21, R4, PT ;  /* 0x000000041500720c */ /* 0x000fc40003f86270 */
[-C--:B------:R-:W-:Y:S01]  /*0280*/  ISETP.GE.AND P5, PT, R23, R4.reuse, PT ;  /* 0x000000041700720c */ /* 0x080fe20003fa6270 */
[C---:B------:R-:W-:Y:S01]  /*0290*/  @!P2 IMAD.IADD R11, R0.reuse, 0x1, R9 ;  /* 0x00000001000ba824 */ /* 0x040fe200078e0209 */
[-C--:B------:R-:W-:Y:S01]  /*02a0*/  ISETP.GE.AND P6, PT, R25, R4.reuse, PT ;  /* 0x000000041900720c */ /* 0x080fe20003fc6270 */
[----:B------:R-:W-:Y:S01]  /*02b0*/  @!P2 IMAD.WIDE.U32 R6, R9, 0x4, R2 ;  /* 0x000000040906a825 */ /* 0x000fe200078e0002 */
[-C--:B------:R-:W-:Y:S02]  /*02c0*/  ISETP.GE.AND P0, PT, R15, R4.reuse, PT ;  /* 0x000000040f00720c */ /* 0x080fe40003f06270 */
[----:B------:R-:W-:Y:S02]  /*02d0*/  LOP3.LUT R8, R5, 0x7ffffff8, RZ, 0xc0, !PT ;  /* 0x7ffffff805087812 */ /* 0x000fe400078ec0ff */
[----:B------:R0:W-:Y:S01]  /*02e0*/  @!P2 STG.E desc[UR4][R6.64], R11 ;  /* 0x0000000b0600a986 */ /* 0x0001e2000c101904 */
[----:B------:R-:W-:Y:S01]  /*02f0*/  ISETP.GE.AND P2, PT, R17, R4, PT ;  /* 0x000000041100720c */ /* 0x000fe20003f46270 */
[C---:B------:R-:W-:Y:S01]  /*0300*/  @!P3 IMAD.IADD R19, R0.reuse, 0x1, R19 ;  /* 0x000000010013b824 */ /* 0x040fe200078e0213 */
[----:B------:R-:W-:-:S02]  /*0310*/  @!P4 IADD3 R21, PT, PT, R0, R21, RZ ;  /* 0x000000150015c210 */ /* 0x000fc40007ffe0ff */
[C---:B------:R-:W-:Y:S02]  /*0320*/  @!P5 IMAD.IADD R23, R0.reuse, 0x1, R23 ;  /* 0x000000010017d824 */ /* 0x040fe400078e0217 */
[C---:B------:R-:W-:Y:S02]  /*0330*/  @!P6 IMAD.IADD R25, R0.reuse, 0x1, R25 ;  /* 0x000000010019e824 */ /* 0x040fe400078e0219 */
[C---:B------:R-:W-:Y:S02]  /*0340*/  @!P0 IMAD.IADD R15, R0.reuse, 0x1, R15 ;  /* 0x00000001000f8824 */ /* 0x040fe400078e020f */
[----:B0-----:R-:W-:Y:S01]  /*0350*/  IMAD.WIDE R6, R13, 0x4, R2 ;  /* 0x000000040d067825 */ /* 0x001fe200078e0202 */
[----:B------:R-:W-:-:S03]  /*0360*/  @!P1 IADD3 R13, PT, PT, R0, R13, RZ ;  /* 0x0000000d000d9210 */ /* 0x000fc60007ffe0ff */
[----:B------:R-:W-:Y:S01]  /*0370*/  @!P2 IMAD.IADD R17, R0, 0x1, R17 ;  /* 0x000000010011a824 */ /* 0x000fe200078e0211 */
[----:B------:R1:W-:Y:S04]  /*0380*/  @!P3 STG.E desc[UR4][R6.64+0x600], R19 ;  /* 0x000600130600b986 */ /* 0x0003e8000c101904 */
[----:B------:R1:W-:Y:S04]  /*0390*/  @!P1 STG.E desc[UR4][R6.64], R13 ;  /* 0x0000000d06009986 */ /* 0x0003e8000c101904 */
[----:B------:R1:W-:Y:S04]  /*03a0*/  @!P2 STG.E desc[UR4][R6.64+0x400], R17 ;  /* 0x000400110600a986 */ /* 0x0003e8000c101904 */
[----:B------:R1:W-:Y:S04]  /*03b0*/  @!P4 STG.E desc[UR4][R6.64+0x800], R21 ;  /* 0x000800150600c986 */ /* 0x0003e8000c101904 */
[----:B------:R1:W-:Y:S04]  /*03c0*/  @!P5 STG.E desc[UR4][R6.64+0xa00], R23 ;  /* 0x000a00170600d986 */ /* 0x0003e8000c101904 */
[----:B------:R1:W-:Y:S04]  /*03d0*/  @!P6 STG.E desc[UR4][R6.64+0xc00], R25 ;  /* 0x000c00190600e986 */ /* 0x0003e8000c101904 */
[----:B------:R1:W-:Y:S01]  /*03e0*/  @!P0 STG.E desc[UR4][R6.64+0x200], R15 ;  /* 0x0002000f06008986 */ /* 0x0003e2000c101904 */
[----:B------:R-:W-:-:S13]  /*03f0*/  ISETP.NE.AND P0, PT, R8, 0x8, PT ;  /* 0x000000080800780c */ /* 0x000fda0003f05270 */
[----:B-1----:R-:W-:Y:S05]  /*0400*/  @!P0 BRA `(.L_x_1) ;  /* 0x0000000000988947 */ /* 0x002fea0003800000 */
[----:B------:R-:W-:-:S07]  /*0410*/  IMAD.MOV.U32 R12, RZ, RZ, 0x8 ;  /* 0x00000008ff0c7424 */ /* 0x000fce00078e00ff */
.L_x_2:
[C---:B------:R-:W-:Y:S02]  /*0420*/  LEA R11, R12.reuse, R9, 0x7 ;  /* 0x000000090c0b7211 */ /* 0x040fe400078e38ff */
[----:B------:R-:W-:Y:S02]  /*0430*/  IADD3 R12, PT, PT, R12, 0x8, RZ ;  /* 0x000000080c0c7810 */ /* 0x000fe40007ffe0ff */
[CC--:B------:R-:W-:Y:S01]  /*0440*/  ISETP.GE.AND P2, PT, R11.reuse, R4.reuse, PT ;  /* 0x000000040b00720c */ /* 0x0c0fe20003f46270 */
        /* <DEDUP_REMOVED lines=11> */
[----:B------:R-:W-:Y:S01]  /*0500*/  @!P2 IMAD.IADD R5, R0, 0x1, R11 ;  /* 0x000000010005a824 */ /* 0x000fe200078e020b */
[-C--:B------:R-:W-:Y:S01]  /*0510*/  ISETP.GE.AND P6, PT, R25, R4.reuse, PT ;  /* 0x000000041900720c */ /* 0x080fe20003fc6270 */
[----:B------:R-:W-:Y:S01]  /*0520*/  @!P2 IMAD.WIDE.U32 R6, R11, 0x4, R2 ;  /* 0x000000040b06a825 */ /* 0x000fe200078e0002 */
[----:B------:R-:W-:-:S04]  /*0530*/  ISETP.GE.AND P0, PT, R19, R4, PT ;  /* 0x000000041300720c */ /* 0x000fc80003f06270 */
[----:B------:R0:W-:Y:S01]  /*0540*/  @!P2 STG.E desc[UR4][R6.64], R5 ;  /* 0x000000050600a986 */ /* 0x0001e2000c101904 */
[----:B------:R-:W-:Y:S02]  /*0550*/  ISETP.GE.AND P2, PT, R17, R4, PT ;  /* 0x000000041100720c */ /* 0x000fe40003f46270 */
[C---:B------:R-:W-:Y:S01]  /*0560*/  @!P3 IADD3 R15, PT, PT, R0.reuse, R15, RZ ;  /* 0x0000000f000fb210 */ /* 0x040fe20007ffe0ff */
[C---:B------:R-:W-:Y:S02]  /*0570*/  @!P4 IMAD.IADD R13, R0.reuse, 0x1, R13 ;  /* 0x00000001000dc824 */ /* 0x040fe400078e020d */
[----:B------:R-:W-:-:S03]  /*0580*/  @!P5 IMAD.IADD R11, R0, 0x1, R23 ;  /* 0x00000001000bd824 */ /* 0x000fc600078e0217 */
[----:B------:R-:W-:Y:S02]  /*0590*/  @!P0 IMAD.IADD R19, R0, 0x1, R19 ;  /* 0x0000000100138824 */ /* 0x000fe400078e0213 */
[----:B0-----:R-:W-:-:S04]  /*05a0*/  IMAD.WIDE R6, R21, 0x4, R2 ;  /* 0x0000000415067825 */ /* 0x001fc800078e0202 */
[C---:B------:R-:W-:Y:S01]  /*05b0*/  @!P1 IMAD.IADD R21, R0.reuse, 0x1, R21 ;  /* 0x0000000100159824 */ /* 0x040fe200078e0215 */
[----:B------:R1:W-:Y:S01]  /*05c0*/  @!P3 STG.E desc[UR4][R6.64+0x600], R15 ;  /* 0x0006000f0600b986 */ /* 0x0003e2000c101904 */
[C---:B------:R-:W-:Y:S02]  /*05d0*/  @!P2 IMAD.IADD R17, R0.reuse, 0x1, R17 ;  /* 0x000000010011a824 */ /* 0x040fe400078e0211 */
[----:B------:R-:W-:Y:S01]  /*05e0*/  @!P6 IMAD.IADD R5, R0, 0x1, R25 ;  /* 0x000000010005e824 */ /* 0x000fe200078e0219 */
[----:B------:R1:W-:Y:S04]  /*05f0*/  @!P1 STG.E desc[UR4][R6.64], R21 ;  /* 0x0000001506009986 */ /* 0x0003e8000c101904 */
[----:B------:R1:W-:Y:S04]  /*0600*/  @!P2 STG.E desc[UR4][R6.64+0x400], R17 ;  /* 0x000400110600a986 */ /* 0x0003e8000c101904 */
[----:B------:R1:W-:Y:S04]  /*0610*/  @!P4 STG.E desc[UR4][R6.64+0x800], R13 ;  /* 0x0008000d0600c986 */ /* 0x0003e8000c101904 */
[----:B------:R1:W-:Y:S04]  /*0620*/  @!P5 STG.E desc[UR4][R6.64+0xa00], R11 ;  /* 0x000a000b0600d986 */ /* 0x0003e8000c101904 */
[----:B------:R1:W-:Y:S04]  /*0630*/  @!P6 STG.E desc[UR4][R6.64+0xc00], R5 ;  /* 0x000c00050600e986 */ /* 0x0003e8000c101904 */
[----:B------:R1:W-:Y:S01]  /*0640*/  @!P0 STG.E desc[UR4][R6.64+0x200], R19 ;  /* 0x0002001306008986 */ /* 0x0003e2000c101904 */
[----:B------:R-:W-:-:S13]  /*0650*/  ISETP.NE.AND P0, PT, R12, R8, PT ;  /* 0x000000080c00720c */ /* 0x000fda0003f05270 */
[----:B-1----:R-:W-:Y:S05]  /*0660*/  @P0 BRA `(.L_x_2) ;  /* 0xfffffffc006c0947 */ /* 0x002fea000383ffff */
.L_x_1:
[----:B------:R-:W-:-:S13]  /*0670*/  ISETP.NE.AND P0, PT, R10, RZ, PT ;  /* 0x000000ff0a00720c */ /* 0x000fda0003f05270 */
[----:B------:R-:W-:Y:S05]  /*0680*/  @!P0 EXIT ;  /* 0x000000000000894d */ /* 0x000fea0003800000 */
[----:B------:R-:W1:Y:S01]  /*0690*/  LDC R12, c[0x0][0x388] ;  /* 0x0000e200ff0c7b82 */ /* 0x000e620000000800 */
[----:B------:R-:W-:Y:S02]  /*06a0*/  ISETP.GE.U32.AND P0, PT, R10, 0x4, PT ;  /* 0x000000040a00780c */ /* 0x000fe40003f06070 */
[----:B-1----:R-:W-:-:S04]  /*06b0*/  LOP3.LUT R14, R12, 0x3, RZ, 0xc0, !PT ;  /* 0x000000030c0e7812 */ /* 0x002fc800078ec0ff */
[----:B------:R-:W-:-:S07]  /*06c0*/  ISETP.NE.AND P4, PT, R14, RZ, PT ;  /* 0x000000ff0e00720c */ /* 0x000fce0003f85270 */
[----:B------:R-:W-:Y:S06]  /*06d0*/  @!P0 BRA `(.L_x_3) ;  /* 0x0000000000488947 */ /* 0x000fec0003800000 */
[C---:B0-----:R-:W-:Y:S02]  /*06e0*/  IMAD R5, R8.reuse, 0x80, R9 ;  /* 0x0000008008057824 */ /* 0x041fe400078e0209 */
[----:B------:R-:W-:Y:S02]  /*06f0*/  VIADD R8, R8, 0x4 ;  /* 0x0000000408087836 */ /* 0x000fe40000000000 */
[C---:B------:R-:W-:Y:S01]  /*0700*/  VIADD R11, R5.reuse, 0x80 ;  /* 0x00000080050b7836 */ /* 0x040fe20000000000 */
[C---:B------:R-:W-:Y:S01]  /*0710*/  IADD3 R15, PT, PT, R5.reuse, 0x180, RZ ;  /* 0x00000180050f7810 */ /* 0x040fe20007ffe0ff */
[C---:B------:R-:W-:Y:S01]  /*0720*/  VIADD R13, R5.reuse, 0x100 ;  /* 0x00000100050d7836 */ /* 0x040fe20000000000 */
[CC--:B------:R-:W-:Y:S01]  /*0730*/  ISETP.GE.AND P0, PT, R5.reuse, R4.reuse, PT ;  /* 0x000000040500720c */ /* 0x0c0fe20003f06270 */
[----:B------:R-:W-:Y:S01]  /*0740*/  IMAD.WIDE R6, R5, 0x4, R2 ;  /* 0x0000000405067825 */ /* 0x000fe200078e0202 */
[-C--:B------:R-:W-:Y:S02]  /*0750*/  ISETP.GE.AND P1, PT, R11, R4.reuse, PT ;  /* 0x000000040b00720c */ /* 0x080fe40003f26270 */
[----:B------:R-:W-:-:S02]  /*0760*/  ISETP.GE.AND P2, PT, R13, R4, PT ;  /* 0x000000040d00720c */ /* 0x000fc40003f46270 */
[----:B------:R-:W-:-:S07]  /*0770*/  ISETP.GE.AND P3, PT, R15, R4, PT ;  /* 0x000000040f00720c */ /* 0x000fce0003f66270 */
[C---:B------:R-:W-:Y:S02]  /*0780*/  @!P0 IMAD.IADD R5, R0.reuse, 0x1, R5 ;  /* 0x0000000100058824 */ /* 0x040fe400078e0205 */
[C---:B------:R-:W-:Y:S02]  /*0790*/  @!P1 IMAD.IADD R11, R0.reuse, 0x1, R11 ;  /* 0x00000001000b9824 */ /* 0x040fe400078e020b */
[C---:B------:R-:W-:Y:S01]  /*07a0*/  @!P2 IMAD.IADD R13, R0.reuse, 0x1, R13 ;  /* 0x00000001000da824 */ /* 0x040fe200078e020d */
[----:B------:R1:W-:Y:S01]  /*07b0*/  @!P0 STG.E desc[UR4][R6.64], R5 ;  /* 0x0000000506008986 */ /* 0x0003e2000c101904 */
[----:B------:R-:W-:-:S03]  /*07c0*/  @!P3 IADD3 R15, PT, PT, R0, R15, RZ ;  /* 0x0000000f000fb210 */ /* 0x000fc60007ffe0ff */
[----:B------:R1:W-:Y:S04]  /*07d0*/  @!P1 STG.E desc[UR4][R6.64+0x200], R11 ;  /* 0x0002000b06009986 */ /* 0x0003e8000c101904 */
[----:B------:R1:W-:Y:S04]  /*07e0*/  @!P2 STG.E desc[UR4][R6.64+0x400], R13 ;  /* 0x0004000d0600a986 */ /* 0x0003e8000c101904 */
[----:B------:R1:W-:Y:S02]  /*07f0*/  @!P3 STG.E desc[UR4][R6.64+0x600], R15 ;  /* 0x0006000f0600b986 */ /* 0x0003e4000c101904 */
.L_x_3:
[----:B------:R-:W-:Y:S05]  /*0800*/  @!P4 EXIT ;  /* 0x000000000000c94d */ /* 0x000fea0003800000 */
[----:B------:R-:W-:Y:S02]  /*0810*/  ISETP.NE.AND P0, PT, R14, 0x1, PT ;  /* 0x000000010e00780c */ /* 0x000fe40003f05270 */
[----:B-1----:R-:W-:-:S04]  /*0820*/  LOP3.LUT R5, R12, 0x1, RZ, 0xc0, !PT ;  /* 0x000000010c057812 */ /* 0x002fc800078ec0ff */
[----:B------:R-:W-:-:S07]  /*0830*/  ISETP.NE.U32.AND P2, PT, R5, 0x1, PT ;  /* 0x000000010500780c */ /* 0x000fce0003f45070 */
[----:B------:R-:W-:Y:S06]  /*0840*/  @!P0 BRA `(.L_x_4) ;  /* 0x0000000000288947 */ /* 0x000fec0003800000 */
[C---:B0-----:R-:W-:Y:S02]  /*0850*/  IMAD R5, R8.reuse, 0x80, R9 ;  /* 0x0000008008057824 */ /* 0x041fe400078e0209 */
[----:B------:R-:W-:Y:S02]  /*0860*/  VIADD R8, R8, 0x2 ;  /* 0x0000000208087836 */ /* 0x000fe40000000000 */
[C---:B------:R-:W-:Y:S01]  /*0870*/  VIADD R11, R5.reuse, 0x80 ;  /* 0x00000080050b7836 */ /* 0x040fe20000000000 */
[C---:B------:R-:W-:Y:S01]  /*0880*/  ISETP.GE.AND P0, PT, R5.reuse, R4, PT ;  /* 0x000000040500720c */ /* 0x040fe20003f06270 */
[----:B------:R-:W-:-:S03]  /*0890*/  IMAD.WIDE R6, R5, 0x4, R2 ;  /* 0x0000000405067825 */ /* 0x000fc600078e0202 */
[----:B------:R-:W-:-:S09]  /*08a0*/  ISETP.GE.AND P1, PT, R11, R4, PT ;  /* 0x000000040b00720c */ /* 0x000fd20003f26270 */
[----:B------:R-:W-:-:S04]  /*08b0*/  @!P0 IADD3 R5, PT, PT, R0, R5, RZ ;  /* 0x0000000500058210 */ /* 0x000fc80007ffe0ff */
[----:B------:R-:W-:Y:S01]  /*08c0*/  @!P1 IMAD.IADD R11, R0, 0x1, R11 ;  /* 0x00000001000b9824 */ /* 0x000fe200078e020b */
[----:B------:R1:W-:Y:S04]  /*08d0*/  @!P0 STG.E desc[UR4][R6.64], R5 ;  /* 0x0000000506008986 */ /* 0x0003e8000c101904 */
[----:B------:R1:W-:Y:S02]  /*08e0*/  @!P1 STG.E desc[UR4][R6.64+0x200], R11 ;  /* 0x0002000b06009986 */ /* 0x0003e4000c101904 */
.L_x_4:
[----:B------:R-:W-:Y:S05]  /*08f0*/  @P2 EXIT ;  /* 0x000000000000294d */ /* 0x000fea0003800000 */
[----:B0-----:R-:W-:-:S05]  /*0900*/  IMAD R9, R8, 0x80, R9 ;  /* 0x0000008008097824 */ /* 0x001fca00078e0209 */
[----:B------:R-:W-:-:S13]  /*0910*/  ISETP.GE.AND P0, PT, R9, R4, PT ;  /* 0x000000040900720c */ /* 0x000fda0003f06270 */
[----:B------:R-:W-:Y:S05]  /*0920*/  @P0 EXIT ;  /* 0x000000000000094d */ /* 0x000fea0003800000 */
[----:B-1----:R-:W-:Y:S01]  /*0930*/  IADD3 R5, PT, PT, R0, R9, RZ ;  /* 0x0000000900057210 */ /* 0x002fe20007ffe0ff */
[----:B------:R-:W-:-:S05]  /*0940*/  IMAD.WIDE R2, R9, 0x4, R2 ;  /* 0x0000000409027825 */ /* 0x000fca00078e0202 */
[----:B------:R-:W-:Y:S01]  /*0950*/  STG.E desc[UR4][R2.64], R5 ;  /* 0x0000000502007986 */ /* 0x000fe2000c101904 */
[----:B------:R-:W-:Y:S05]  /*0960*/  EXIT ;  /* 0x000000000000794d */ /* 0x000fea0003800000 */
.L_x_0:
[----:B------:R-:W-:-:S13]  /*0970*/  ISETP.GE.AND P0, PT, R5, 0x1, PT ;  /* 0x000000010500780c */ /* 0x000fda0003f06270 */
[----:B------:R-:W-:Y:S05]  /*0980*/  @!P0 EXIT ;  /* 0x000000000000894d */ /* 0x000fea0003800000 */
[----:B------:R-:W0:Y:S01]  /*0990*/  S2R R4, SR_TID.X ;  /* 0x0000000000047919 */ /* 0x000e220000002100 */
[C---:B------:R-:W-:Y:S01]  /*09a0*/  ISETP.GE.U32.AND P0, PT, R5.reuse, 0x8, PT ;  /* 0x000000080500780c */ /* 0x040fe20003f06070 */
[----:B------:R-:W-:Y:S01]  /*09b0*/  IMAD.MOV.U32 R9, RZ, RZ, RZ ;  /* 0x000000ffff097224 */ /* 0x000fe200078e00ff */
[----:B------:R-:W-:-:S04]  /*09c0*/  LOP3.LUT R12, R5, 0x7, RZ, 0xc0, !PT ;  /* 0x00000007050c7812 */ /* 0x000fc800078ec0ff */
[----:B------:R-:W-:-:S07]  /*09d0*/  ISETP.NE.AND P1, PT, R12, RZ, PT ;  /* 0x000000ff0c00720c */ /* 0x000fce0003f25270 */
[----:B------:R-:W-:Y:S06]  /*09e0*/  @!P0 BRA `(.L_x_5) ;  /* 0x0000000000648947 */ /* 0x000fec0003800000 */
[----:B------:R-:W-:Y:S01]  /*09f0*/  LOP3.LUT R9, R5, 0x7ffffff8, RZ, 0xc0, !PT ;  /* 0x7ffffff805097812 */ /* 0x000fe200078ec0ff */
[----:B------:R-:W-:-:S07]  /*0a00*/  IMAD.MOV.U32 R8, RZ, RZ, RZ ;  /* 0x000000ffff087224 */ /* 0x000fce00078e00ff */
.L_x_6:
[C---:B01----:R-:W-:Y:S02]  /*0a10*/  IMAD R11, R8.reuse, 0x80, R4 ;  /* 0x00000080080b7824 */ /* 0x043fe400078e0204 */
[----:B------:R-:W-:Y:S02]  /*0a20*/  VIADD R8, R8, 0x8 ;  /* 0x0000000808087836 */ /* 0x000fe40000000000 */
[C---:B------:R-:W-:Y:S01]  /*0a30*/  VIADD R7, R11.reuse, 0x80 ;  /* 0x000000800b077836 */ /* 0x040fe20000000000 */
[----:B------:R-:W-:Y:S01]  /*0a40*/  IADD3 R13, PT, PT, R0, R11, RZ ;  /* 0x0000000b000d7210 */ /* 0x000fe20007ffe0ff */
[--C-:B------:R-:W-:Y:S01]  /*0a50*/  IMAD.WIDE.U32 R10, R11, 0x4, R2.reuse ;  /* 0x000000040b0a7825 */ /* 0x100fe200078e0002 */
[----:B------:R-:W-:Y:S02]  /*0a60*/  ISETP.NE.AND P0, PT, R8, R9, PT ;  /* 0x000000090800720c */ /* 0x000fe40003f05270 */
[C---:B------:R-:W-:Y:S01]  /*0a70*/  IADD3 R19, PT, PT, R13.reuse, 0x180, RZ ;  /* 0x000001800d137810 */ /* 0x040fe20007ffe0ff */
[C---:B------:R-:W-:Y:S01]  /*0a80*/  VIADD R15, R13.reuse, 0x80 ;  /* 0x000000800d0f7836 */ /* 0x040fe20000000000 */
[----:B------:R-:W-:Y:S01]  /*0a90*/  IADD3 R27, PT, PT, R13, 0x380, RZ ;  /* 0x000003800d1b7810 */ /* 0x000fe20007ffe0ff */
[----:B------:R-:W-:Y:S01]  /*0aa0*/  IMAD.WIDE R6, R7, 0x4, R2 ;  /* 0x0000000407067825 */ /* 0x000fe200078e0202 */
[----:B------:R1:W-:Y:S03]  /*0ab0*/  STG.E desc[UR4][R10.64], R13 ;  /* 0x0000000d0a007986 */ /* 0x0003e6000c101904 */
[C---:B------:R-:W-:Y:S01]  /*0ac0*/  VIADD R17, R13.reuse, 0x100 ;  /* 0x000001000d117836 */ /* 0x040fe20000000000 */
[----:B------:R1:W-:Y:S01]  /*0ad0*/  STG.E desc[UR4][R6.64], R15 ;  /* 0x0000000f06007986 */ /* 0x0003e2000c101904 */
[----:B------:R-:W-:-:S02]  /*0ae0*/  VIADD R21, R13, 0x200 ;  /* 0x000002000d157836 */ /* 0x000fc40000000000 */
[C---:B------:R-:W-:Y:S01]  /*0af0*/  VIADD R23, R13.reuse, 0x280 ;  /* 0x000002800d177836 */ /* 0x040fe20000000000 */
[----:B------:R1:W-:Y:S01]  /*0b00*/  STG.E desc[UR4][R6.64+0x200], R17 ;  /* 0x0002001106007986 */ /* 0x0003e2000c101904 */
[----:B------:R-:W-:-:S03]  /*0b10*/  VIADD R25, R13, 0x300 ;  /* 0x000003000d197836 */ /* 0x000fc60000000000 */
[----:B------:R1:W-:Y:S04]  /*0b20*/  STG.E desc[UR4][R6.64+0x400], R19 ;  /* 0x0004001306007986 */ /* 0x0003e8000c101904 */
[----:B------:R1:W-:Y:S04]  /*0b30*/  STG.E desc[UR4][R6.64+0x600], R21 ;  /* 0x0006001506007986 */ /* 0x0003e8000c101904 */
[----:B------:R1:W-:Y:S04]  /*0b40*/  STG.E desc[UR4][R6.64+0x800], R23 ;  /* 0x0008001706007986 */ /* 0x0003e8000c101904 */
[----:B------:R1:W-:Y:S04]  /*0b50*/  STG.E desc[UR4][R6.64+0xa00], R25 ;  /* 0x000a001906007986 */ /* 0x0003e8000c101904 */
[----:B------:R1:W-:Y:S01]  /*0b60*/  STG.E desc[UR4][R6.64+0xc00], R27 ;  /* 0x000c001b06007986 */ /* 0x0003e2000c101904 */
[----:B------:R-:W-:Y:S05]  /*0b70*/  @P0 BRA `(.L_x_6) ;  /* 0xfffffffc00a40947 */ /* 0x000fea000383ffff */
.L_x_5:
[----:B------:R-:W-:Y:S05]  /*0b80*/  @!P1 EXIT ;  /* 0x000000000000994d */ /* 0x000fea0003800000 */
[----:B------:R-:W-:Y:S02]  /*0b90*/  ISETP.GE.U32.AND P0, PT, R12, 0x4, PT ;  /* 0x000000040c00780c */ /* 0x000fe40003f06070 */
[----:B------:R-:W-:-:S04]  /*0ba0*/  LOP3.LUT R8, R5, 0x3, RZ, 0xc0, !PT ;  /* 0x0000000305087812 */ /* 0x000fc800078ec0ff */
[----:B------:R-:W-:-:S07]  /*0bb0*/  ISETP.NE.AND P1, PT, R8, RZ, PT ;  /* 0x000000ff0800720c */ /* 0x000fce0003f25270 */
[----:B------:R-:W-:Y:S06]  /*0bc0*/  @!P0 BRA `(.L_x_7) ;  /* 0x00000000002c8947 */ /* 0x000fec0003800000 */
[C---:B01----:R-:W-:Y:S02]  /*0bd0*/  IMAD R7, R9.reuse, 0x80, R4 ;  /* 0x0000008009077824 */ /* 0x043fe400078e0204 */
[----:B------:R-:W-:Y:S02]  /*0be0*/  VIADD R9, R9, 0x4 ;  /* 0x0000000409097836 */ /* 0x000fe40000000000 */
[----:B------:R-:W-:Y:S02]  /*0bf0*/  IMAD.IADD R11, R0, 0x1, R7 ;  /* 0x00000001000b7824 */ /* 0x000fe400078e0207 */
[----:B------:R-:W-:-:S03]  /*0c00*/  IMAD.WIDE R6, R7, 0x4, R2 ;  /* 0x0000000407067825 */ /* 0x000fc600078e0202 */
[C---:B------:R-:W-:Y:S01]  /*0c10*/  IADD3 R13, PT, PT, R11.reuse, 0x80, RZ ;  /* 0x000000800b0d7810 */ /* 0x040fe20007ffe0ff */
[C---:B------:R-:W-:Y:S01]  /*0c20*/  VIADD R15, R11.reuse, 0x100 ;  /* 0x000001000b0f7836 */ /* 0x040fe20000000000 */
[----:B------:R2:W-:Y:S01]  /*0c30*/  STG.E desc[UR4][R6.64], R11 ;  /* 0x0000000b06007986 */ /* 0x0005e2000c101904 */
[----:B------:R-:W-:-:S03]  /*0c40*/  VIADD R17, R11, 0x180 ;  /* 0x000001800b117836 */ /* 0x000fc60000000000 */
[----:B------:R2:W-:Y:S04]  /*0c50*/  STG.E desc[UR4][R6.64+0x200], R13 ;  /* 0x0002000d06007986 */ /* 0x0005e8000c101904 */
[----:B------:R2:W-:Y:S04]  /*0c60*/  STG.E desc[UR4][R6.64+0x400], R15 ;  /* 0x0004000f06007986 */ /* 0x0005e8000c101904 */
[----:B------:R2:W-:Y:S02]  /*0c70*/  STG.E desc[UR4][R6.64+0x600], R17 ;  /* 0x0006001106007986 */ /* 0x0005e4000c101904 */
.L_x_7:
[----:B------:R-:W-:Y:S05]  /*0c80*/  @!P1 EXIT ;  /* 0x000000000000994d */ /* 0x000fea0003800000 */
[----:B------:R-:W-:Y:S02]  /*0c90*/  ISETP.NE.AND P0, PT, R8, 0x1, PT ;  /* 0x000000010800780c */ /* 0x000fe40003f05270 */
[----:B------:R-:W-:-:S04]  /*0ca0*/  LOP3.LUT R5, R5, 0x1, RZ, 0xc0, !PT ;  /* 0x0000000105057812 */ /* 0x000fc800078ec0ff */
[----:B------:R-:W-:-:S07]  /*0cb0*/  ISETP.NE.U32.AND P1, PT, R5, 0x1, PT ;  /* 0x000000010500780c */ /* 0x000fce0003f25070 */
[----:B------:R-:W-:Y:S06]  /*0cc0*/  @!P0 BRA `(.L_x_8) ;  /* 0x00000000001c8947 */ /* 0x000fec0003800000 */
[C---:B012---:R-:W-:Y:S01]  /*0cd0*/  LEA R7, R9.reuse, R4, 0x7 ;  /* 0x0000000409077211 */ /* 0x047fe200078e38ff */
[----:B------:R-:W-:-:S04]  /*0ce0*/  VIADD R9, R9, 0x2 ;  /* 0x0000000209097836 */ /* 0x000fc80000000000 */
[----:B------:R-:W-:Y:S02]  /*0cf0*/  IMAD.IADD R5, R0, 0x1, R7 ;  /* 0x0000000100057824 */ /* 0x000fe400078e0207 */
[----:B------:R-:W-:-:S04]  /*0d00*/  IMAD.WIDE R6, R7, 0x4, R2 ;  /* 0x0000000407067825 */ /* 0x000fc800078e0202 */
[----:B------:R-:W-:Y:S01]  /*0d10*/  VIADD R11, R5, 0x80 ;  /* 0x00000080050b7836 */ /* 0x000fe20000000000 */
[----:B------:R3:W-:Y:S04]  /*0d20*/  STG.E desc[UR4][R6.64], R5 ;  /* 0x0000000506007986 */ /* 0x0007e8000c101904 */
[----:B------:R3:W-:Y:S02]  /*0d30*/  STG.E desc[UR4][R6.64+0x200], R11 ;  /* 0x0002000b06007986 */ /* 0x0007e4000c101904 */
.L_x_8:
[----:B------:R-:W-:Y:S05]  /*0d40*/  @P1 EXIT ;  /* 0x000000000000194d */ /* 0x000fea0003800000 */
[----:B0-----:R-:W-:-:S05]  /*0d50*/  LEA R9, R9, R4, 0x7 ;  /* 0x0000000409097211 */ /* 0x001fca00078e38ff */
[----:B---3--:R-:W-:Y:S02]  /*0d60*/  IMAD.IADD R5, R0, 0x1, R9 ;  /* 0x0000000100057824 */ /* 0x008fe400078e0209 */
[----:B------:R-:W-:-:S05]  /*0d70*/  IMAD.WIDE R2, R9, 0x4, R2 ;  /* 0x0000000409027825 */ /* 0x000fca00078e0202 */
[----:B------:R-:W-:Y:S01]  /*0d80*/  STG.E desc[UR4][R2.64], R5 ;  /* 0x0000000502007986 */ /* 0x000fe2000c101904 */
[----:B------:R-:W-:Y:S05]  /*0d90*/  EXIT ;  /* 0x000000000000794d */ /* 0x000fea0003800000 */
.L_x_9:
[----:B------:R-:W-:-:S00]  /*0da0*/  BRA `(.L_x_9) ;  /* 0xfffffffc00fc7947 */ /* 0x000fc0000383ffff */
[----:B------:R-:W-:-:S00]  /*0db0*/  NOP ;  /* 0x0000000000007918 */ /* 0x000fc00000000000 */
        /* <DEDUP_REMOVED lines=12> */
.L_x_24:


//--------------------- .text._ZN3cub18CUB_300001_SM_10006detail9transform16transform_kernelINS2_10policy_hubILb1EN4cuda3std3__45tupleIJN6thrust24THRUST_300001_SM_1000_NS17counting_iteratorIiNSA_11use_defaultESC_SC_EEEEEE10policy1000EiNS7_10__identityENSA_10device_ptrIiEEJSD_EEEvT0_iT1_T2_DpNS2_10kernel_argIT3_EE --------------------------
	.section	.text._ZN3cub18CUB_300001_SM_10006detail9transform16transform_kernelINS2_10policy_hubILb1EN4cuda3std3__45tupleIJN6thrust24THRUST_300001_SM_1000_NS17counting_iteratorIiNSA_11use_defaultESC_SC_EEEEEE10policy1000EiNS7_10__identityENSA_10device_ptrIiEEJSD_EEEvT0_iT1_T2_DpNS2_10kernel_argIT3_EE,"ax",@progbits
	.align	128
        .global         _ZN3cub18CUB_300001_SM_10006detail9transform16transform_kernelINS2_10policy_hubILb1EN4cuda3std3__45tupleIJN6thrust24THRUST_300001_SM_1000_NS17counting_iteratorIiNSA_11use_defaultESC_SC_EEEEEE10policy1000EiNS7_10__identityENSA_10device_ptrIiEEJSD_EEEvT0_iT1_T2_DpNS2_10kernel_argIT3_EE
        .type           _ZN3cub18CUB_300001_SM_10006detail9transform16transform_kernelINS2_10policy_hubILb1EN4cuda3std3__45tupleIJN6thrust24THRUST_300001_SM_1000_NS17counting_iteratorIiNSA_11use_defaultESC_SC_EEEEEE10policy1000EiNS7_10__identityENSA_10device_ptrIiEEJSD_EEEvT0_iT1_T2_DpNS2_10kernel_argIT3_EE,@function
        .size           _ZN3cub18CUB_300001_SM_10006detail9transform16transform_kernelINS2_10policy_hubILb1EN4cuda3std3__45tupleIJN6thrust24THRUST_300001_SM_1000_NS17counting_iteratorIiNSA_11use_defaultESC_SC_EEEEEE10policy1000EiNS7_10__identityENSA_10device_ptrIiEEJSD_EEEvT0_iT1_T2_DpNS2_10kernel_argIT3_EE,(.L_x_25 - _ZN3cub18CUB_300001_SM_10006detail9transform16transform_kernelINS2_10policy_hubILb1EN4cuda3std3__45tupleIJN6thrust24THRUST_300001_SM_1000_NS17counting_iteratorIiNSA_11use_defaultESC_SC_EEEEEE10policy1000EiNS7_10__identityENSA_10device_ptrIiEEJSD_EEEvT0_iT1_T2_DpNS2_10kernel_argIT3_EE)
        .other          _ZN3cub18CUB_300001_SM_10006detail9transform16transform_kernelINS2_10policy_hubILb1EN4cuda3std3__45tupleIJN6thrust24THRUST_300001_SM_1000_NS17counting_iteratorIiNSA_11use_defaultESC_SC_EEEEEE10policy1000EiNS7_10__identityENSA_10device_ptrIiEEJSD_EEEvT0_iT1_T2_DpNS2_10kernel_argIT3_EE,@"STO_CUDA_ENTRY STV_DEFAULT"
_ZN3cub18CUB_300001_SM_10006detail9transform16transform_kernelINS2_10policy_hubILb1EN4cuda3std3__45tupleIJN6thrust24THRUST_300001_SM_1000_NS17counting_iteratorIiNSA_11use_defaultESC_SC_EEEEEE10policy1000EiNS7_10__identityENSA_10device_ptrIiEEJSD_EEEvT0_iT1_T2_DpNS2_10kernel_argIT3_EE:
.text._ZN3cub18CUB_300001_SM_10006detail9transform16transform_kernelINS2_10policy_hubILb1EN4cuda3std3__45tupleIJN6thrust24THRUST_300001_SM_1000_NS17counting_iteratorIiNSA_11use_defaultESC_SC_EEEEEE10policy1000EiNS7_10__identityENSA_10device_ptrIiEEJSD_EEEvT0_iT1_T2_DpNS2_10kernel_argIT3_EE:
[----:B------:R-:W-:Y:S08]  /*0000*/  LDC R1, c[0x0][0x37c] ;  /* 0x0000df00ff017b82 */ /* 0x000ff00000000800 */
[----:B------:R-:W0:Y:S01]  /*0010*/  LDC.64 R8, c[0x0][0x380] ;  /* 0x0000e000ff087b82 */ /* 0x000e220000000a00 */
[----:B------:R-:W1:Y:S07]  /*0020*/  LDCU UR6, c[0x0][0x398] ;  /* 0x00007300ff0677ac */ /* 0x000e6e0008000800 */
[----:B------:R-:W2:Y:S08]  /*0030*/  S2UR UR4, SR_CTAID.X ;  /* 0x00000000000479c3 */ /* 0x000eb00000002500 */
[----:B------:R-:W3:Y:S01]  /*0040*/  LDC.64 R2, c[0x0][0x390] ;  /* 0x0000e400ff027b82 */ /* 0x000ee20000000a00 */
[----:B0-----:R-:W-:-:S04]  /*0050*/  IMAD.SHL.U32 R6, R9, 0x80, RZ ;  /* 0x0000008009067824 */ /* 0x001fc800078e00ff */
[----:B--2---:R-:W-:Y:S01]  /*0060*/  IMAD R5, R6, UR4, RZ ;  /* 0x0000000406057c24 */ /* 0x004fe2000f8e02ff */
[----:B------:R-:W0:Y:S03]  /*0070*/  LDCU.64 UR4, c[0x0][0x358] ;  /* 0x00006b00ff0477ac */ /* 0x000e260008000a00 */
[----:B------:R-:W-:Y:S02]  /*0080*/  IMAD.IADD R7, R8, 0x1, -R5 ;  /* 0x0000000108077824 */ /* 0x000fe400078e0a05 */
[C---:B-1----:R-:W-:Y:S02]  /*0090*/  VIADD R0, R5.reuse, UR6 ;  /* 0x0000000605007c36 */ /* 0x042fe40008000000 */
[----:B---3--:R-:W-:Y:S01]  /*00a0*/  IMAD.WIDE R2, R5, 0x4, R2 ;  /* 0x0000000405027825 */ /* 0x008fe200078e0202 */
[CC--:B------:R-:W-:Y:S02]  /*00b0*/  ISETP.GT.AND P0, PT, R6.reuse, R7.reuse, PT ;  /* 0x000000070600720c */ /* 0x0c0fe40003f04270 */
[----:B------:R-:W-:-:S11]  /*00c0*/  VIMNMX R6, PT, PT, R6, R7, PT ;  /* 0x0000000706067248 */ /* 0x000fd60003fe0100 */
[----:B0-----:R-:W-:Y:S05]  /*00d0*/  @P0 BRA `(.L_x_10) ;  /* 0x0000000400100947 */ /* 0x001fea0003800000 */
[----:B------:R-:W-:-:S13]  /*00e0*/  ISETP.GE.AND P0, PT, R9, 0x1, PT ;  /* 0x000000010900780c */ /* 0x000fda0003f06270 */
[----:B------:R-:W-:Y:S05]  /*00f0*/  @!P0 EXIT ;  /* 0x000000000000894d */ /* 0x000fea0003800000 */
[----:B------:R-:W0:Y:S01]  /*0100*/  S2R R6, SR_TID.X ;  /* 0x0000000000067919 */ /* 0x000e220000002100 */
[C---:B------:R-:W-:Y:S01]  /*0110*/  ISETP.GE.U32.AND P0, PT, R9.reuse, 0x8, PT ;  /* 0x000000080900780c */ /* 0x040fe20003f06070 */
[----:B------:R-:W-:Y:S01]  /*0120*/  HFMA2 R7, -RZ, RZ, 0, 0 ;  /* 0x00000000ff077431 */ /* 0x000fe200000001ff */
[----:B------:R-:W-:-:S04]  /*0130*/  LOP3.LUT R12, R9, 0x7, RZ, 0xc0, !PT ;  /* 0x00000007090c7812 */ /* 0x000fc800078ec0ff */
[----:B------:R-:W-:-:S07]  /*0140*/  ISETP.NE.AND P1, PT, R12, RZ, PT ;  /* 0x000000ff0c00720c */ /* 0x000fce0003f25270 */
[----:B------:R-:W-:Y:S06]  /*0150*/  @!P0 BRA `(.L_x_11) ;  /* 0x0000000000648947 */ /* 0x000fec0003800000 */
[----:B------:R-:W-:Y:S01]  /*0160*/  LOP3.LUT R7, R9, 0x7ffffff8, RZ, 0xc0, !PT ;  /* 0x7ffffff809077812 */ /* 0x000fe200078ec0ff */
[----:B------:R-:W-:-:S07]  /*0170*/  IMAD.MOV.U32 R10, RZ, RZ, RZ ;  /* 0x000000ffff0a7224 */ /* 0x000fce00078e00ff */
.L_x_12:
[C---:B01----:R-:W-:Y:S01]  /*0180*/  IMAD R9, R10.reuse, 0x80, R6 ;  /* 0x000000800a097824 */ /* 0x043fe200078e0206 */
[----:B------:R-:W-:-:S03]  /*0190*/  IADD3 R10, PT, PT, R10, 0x8, RZ ;  /* 0x000000080a0a7810 */ /* 0x000fc60007ffe0ff */
[----:B------:R-:W-:Y:S01]  /*01a0*/  IMAD.IADD R11, R0, 0x1, R9 ;  /* 0x00000001000b7824 */ /* 0x000fe200078e0209 */
[C---:B------:R-:W-:Y:S01]  /*01b0*/  IADD3 R5, PT, PT, R9.reuse, 0x80, RZ ;  /* 0x0000008009057810 */ /* 0x040fe20007ffe0ff */
[--C-:B------:R-:W-:Y:S01]  /*01c0*/  IMAD.WIDE.U32 R8, R9, 0x4, R2.reuse ;  /* 0x0000000409087825 */ /* 0x100fe200078e0002 */
[----:B------:R-:W-:Y:S02]  /*01d0*/  ISETP.NE.AND P0, PT, R10, R7, PT ;  /* 0x000000070a00720c */ /* 0x000fe40003f05270 */
[C---:B------:R-:W-:Y:S01]  /*01e0*/  IADD3 R19, PT, PT, R11.reuse, 0x200, RZ ;  /* 0x000002000b137810 */ /* 0x040fe20007ffe0ff */
[----:B------:R-:W-:Y:S01]  /*01f0*/  VIADD R13, R11, 0x80 ;  /* 0x000000800b0d7836 */ /* 0x000fe20000000000 */
[----:B------:R1:W-:Y:S01]  /*0200*/  STG.E desc[UR4][R8.64], R11 ;  /* 0x0000000b08007986 */ /* 0x0003e2000c101904 */
[----:B------:R-:W-:-:S04]  /*0210*/  IMAD.WIDE R4, R5, 0x4, R2 ;  /* 0x0000000405047825 */ /* 0x000fc800078e0202 */
[C---:B------:R-:W-:Y:S01]  /*0220*/  VIADD R15, R11.reuse, 0x100 ;  /* 0x000001000b0f7836 */ /* 0x040fe20000000000 */
[----:B------:R1:W-:Y:S01]  /*0230*/  STG.E desc[UR4][R4.64], R13 ;  /* 0x0000000d04007986 */ /* 0x0003e2000c101904 */
[C---:B------:R-:W-:Y:S02]  /*0240*/  VIADD R17, R11.reuse, 0x180 ;  /* 0x000001800b117836 */ /* 0x040fe40000000000 */
[C---:B------:R-:W-:Y:S01]  /*0250*/  VIADD R21, R11.reuse, 0x280 ;  /* 0x000002800b157836 */ /* 0x040fe20000000000 */
[----:B------:R1:W-:Y:S01]  /*0260*/  STG.E desc[UR4][R4.64+0x200], R15 ;  /* 0x0002000f04007986 */ /* 0x0003e2000c101904 */
[C---:B------:R-:W-:Y:S02]  /*0270*/  VIADD R23, R11.reuse, 0x300 ;  /* 0x000003000b177836 */ /* 0x040fe40000000000 */
[----:B------:R-:W-:Y:S01]  /*0280*/  VIADD R25, R11, 0x380 ;  /* 0x000003800b197836 */ /* 0x000fe20000000000 */
[----:B------:R1:W-:Y:S04]  /*0290*/  STG.E desc[UR4][R4.64+0x400], R17 ;  /* 0x0004001104007986 */ /* 0x0003e8000c101904 */
[----:B------:R1:W-:Y:S04]  /*02a0*/  STG.E desc[UR4][R4.64+0x600], R19 ;  /* 0x0006001304007986 */ /* 0x0003e8000c101904 */
[----:B------:R1:W-:Y:S04]  /*02b0*/  STG.E desc[UR4][R4.64+0x800], R21 ;  /* 0x0008001504007986 */ /* 0x0003e8000c101904 */
[----:B------:R1:W-:Y:S04]  /*02c0*/  STG.E desc[UR4][R4.64+0xa00], R23 ;  /* 0x000a001704007986 */ /* 0x0003e8000c101904 */
[----:B------:R1:W-:Y:S01]  /*02d0*/  STG.E desc[UR4][R4.64+0xc00], R25 ;  /* 0x000c001904007986 */ /* 0x0003e2000c101904 */
[----:B------:R-:W-:Y:S05]  /*02e0*/  @P0 BRA `(.L_x_12) ;  /* 0xfffffffc00a40947 */ /* 0x000fea000383ffff */
.L_x_11:
[----:B------:R-:W-:Y:S05]  /*02f0*/  @!P1 EXIT ;  /* 0x000000000000994d */ /* 0x000fea0003800000 */
[----:B-1----:R-:W1:Y:S01]  /*0300*/  LDC R8, c[0x0][0x384] ;  /* 0x0000e100ff087b82 */ /* 0x002e620000000800 */
[----:B------:R-:W-:Y:S02]  /*0310*/  ISETP.GE.U32.AND P0, PT, R12, 0x4, PT ;  /* 0x000000040c00780c */ /* 0x000fe40003f06070 */
[----:B-1----:R-:W-:-:S04]  /*0320*/  LOP3.LUT R10, R8, 0x3, RZ, 0xc0, !PT ;  /* 0x00000003080a7812 */ /* 0x002fc800078ec0ff */
[----:B------:R-:W-:-:S07]  /*0330*/  ISETP.NE.AND P1, PT, R10, RZ, PT ;  /* 0x000000ff0a00720c */ /* 0x000fce0003f25270 */
[----:B------:R-:W-:Y:S06]  /*0340*/  @!P0 BRA `(.L_x_13) ;  /* 0x00000000002c8947 */ /* 0x000fec0003800000 */
[C---:B0-----:R-:W-:Y:S02]  /*0350*/  IMAD R5, R7.reuse, 0x80, R6 ;  /* 0x0000008007057824 */ /* 0x041fe400078e0206 */
        /* <DEDUP_REMOVED lines=10> */
.L_x_13:
[----:B------:R-:W-:Y:S05]  /*0400*/  @!P1 EXIT ;  /* 0x000000000000994d */ /* 0x000fea0003800000 */
[----:B------:R-:W-:Y:S02]  /*0410*/  ISETP.NE.AND P0, PT, R10, 0x1, PT ;  /* 0x000000010a00780c */ /* 0x000fe40003f05270 */
[----:B-1----:R-:W-:-:S04]  /*0420*/  LOP3.LUT R4, R8, 0x1, RZ, 0xc0, !PT ;  /* 0x0000000108047812 */ /* 0x002fc800078ec0ff */
[----:B------:R-:W-:-:S07]  /*0430*/  ISETP.NE.U32.AND P1, PT, R4, 0x1, PT ;  /* 0x000000010400780c */ /* 0x000fce0003f25070 */
[----:B------:R-:W-:Y:S06]  /*0440*/  @!P0 BRA `(.L_x_14) ;  /* 0x00000000001c8947 */ /* 0x000fec0003800000 */
[C---:B0-----:R-:W-:Y:S02]  /*0450*/  IMAD R5, R7.reuse, 0x80, R6 ;  /* 0x0000008007057824 */ /* 0x041fe400078e0206 */
[----:B------:R-:W-:-:S03]  /*0460*/  VIADD R7, R7, 0x2 ;  /* 0x0000000207077836 */ /* 0x000fc60000000000 */
[----:B------:R-:W-:Y:S01]  /*0470*/  IADD3 R9, PT, PT, R0, R5, RZ ;  /* 0x0000000500097210 */ /* 0x000fe20007ffe0ff */
[----:B------:R-:W-:-:S04]  /*0480*/  IMAD.WIDE R4, R5, 0x4, R2 ;  /* 0x0000000405047825 */ /* 0x000fc800078e0202 */
[----:B------:R-:W-:Y:S01]  /*0490*/  VIADD R11, R9, 0x80 ;  /* 0x00000080090b7836 */ /* 0x000fe20000000000 */
[----:B------:R1:W-:Y:S04]  /*04a0*/  STG.E desc[UR4][R4.64], R9 ;  /* 0x0000000904007986 */ /* 0x0003e8000c101904 */
[----:B------:R1:W-:Y:S02]  /*04b0*/  STG.E desc[UR4][R4.64+0x200], R11 ;  /* 0x0002000b04007986 */ /* 0x0003e4000c101904 */
.L_x_14:
[----:B------:R-:W-:Y:S05]  /*04c0*/  @P1 EXIT ;  /* 0x000000000000194d */ /* 0x000fea0003800000 */
[----:B0-----:R-:W-:-:S04]  /*04d0*/  IMAD R7, R7, 0x80, R6 ;  /* 0x0000008007077824 */ /* 0x001fc800078e0206 */
[----:B------:R-:W-:Y:S01]  /*04e0*/  IMAD.WIDE R2, R7, 0x4, R2 ;  /* 0x0000000407027825 */ /* 0x000fe200078e0202 */
[----:B-1----:R-:W-:-:S05]  /*04f0*/  IADD3 R5, PT, PT, R0, R7, RZ ;  /* 0x0000000700057210 */ /* 0x002fca0007ffe0ff */
[----:B------:R-:W-:Y:S01]  /*0500*/  STG.E desc[UR4][R2.64], R5 ;  /* 0x0000000502007986 */ /* 0x000fe2000c101904 */
[----:B------:R-:W-:Y:S05]  /*0510*/  EXIT ;  /* 0x000000000000794d */ /* 0x000fea0003800000 */
.L_x_10:
        /* <DEDUP_REMOVED lines=10> */
.L_x_16:
[C---:B0-----:R-:W-:Y:S01]  /*05c0*/  IMAD R17, R9.reuse, 0x80, R7 ;  /* 0x0000008009117824 */ /* 0x041fe200078e0207 */
[----:B------:R-:W-:-:S03]  /*05d0*/  IADD3 R9, PT, PT, R9, 0x8, RZ ;  /* 0x0000000809097810 */ /* 0x000fc60007ffe0ff */
[C---:B------:R-:W-:Y:S01]  /*05e0*/  VIADD R19, R17.reuse, 0x100 ;  /* 0x0000010011137836 */ /* 0x040fe20000000000 */
[C---:B------:R-:W-:Y:S01]  /*05f0*/  IADD3 R15, PT, PT, R17.reuse, 0x80, RZ ;  /* 0x00000080110f7810 */ /* 0x040fe20007ffe0ff */
[C---:B------:R-:W-:Y:S01]  /*0600*/  VIADD R21, R17.reuse, 0x180 ;  /* 0x0000018011157836 */ /* 0x040fe20000000000 */
[CC--:B------:R-:W-:Y:S01]  /*0610*/  ISETP.GE.AND P1, PT, R17.reuse, R6.reuse, PT ;  /* 0x000000061100720c */ /* 0x0c0fe20003f26270 */
[----:B------:R-:W-:Y:S01]  /*0620*/  VIADD R23, R17, 0x200 ;  /* 0x0000020011177836 */ /* 0x000fe20000000000 */
[CC--:B------:R-:W-:Y:S01]  /*0630*/  ISETP.GE.AND P2, PT, R15.reuse, R6.reuse, PT ;  /* 0x000000060f00720c */ /* 0x0c0fe20003f46270 */
[----:B------:R-:W-:Y:S01]  /*0640*/  IMAD.WIDE R4, R15, 0x4, R2 ;  /* 0x000000040f047825 */ /* 0x000fe200078e0202 */
[----:B------:R-:W-:Y:S02]  /*0650*/  IADD3 R25, PT, PT, R17, 0x280, RZ ;  /* 0x0000028011197810 */ /* 0x000fe40007ffe0ff */
[-C--:B------:R-:W-:Y:S01]  /*0660*/  ISETP.GE.AND P3, PT, R23, R6.reuse, PT ;  /* 0x000000061700720c */ /* 0x080fe20003f66270 */
[----:B------:R-:W-:Y:S01]  /*0670*/  VIADD R27, R17, 0x300 ;  /* 0x00000300111b7836 */ /* 0x000fe20000000000 */
[----:B------:R-:W-:Y:S01]  /*0680*/  ISETP.GE.AND P4, PT, R25, R6, PT ;  /* 0x000000061900720c */ /* 0x000fe20003f86270 */
[----:B------:R-:W-:-:S03]  /*0690*/  VIADD R29, R17, 0x380 ;  /* 0x00000380111d7836 */ /* 0x000fc60000000000 */
[-C--:B------:R-:W-:Y:S01]  /*06a0*/  ISETP.GE.AND P5, PT, R27, R6.reuse, PT ;  /* 0x000000061b00720c */ /* 0x080fe20003fa6270 */
[C---:B------:R-:W-:Y:S01]  /*06b0*/  @!P1 IMAD.IADD R13, R0.reuse, 0x1, R17 ;  /* 0x00000001000d9824 */ /* 0x040fe200078e0211 */
[----:B------:R-:W-:Y:S01]  /*06c0*/  ISETP.GE.AND P6, PT, R29, R6, PT ;  /* 0x000000061d00720c */ /* 0x000fe20003fc6270 */
[----:B------:R-:W-:Y:S01]  /*06d0*/  @!P1 IMAD.WIDE.U32 R10, R17, 0x4, R2 ;  /* 0x00000004110a9825 */ /* 0x000fe200078e0002 */
[----:B------:R-:W-:-:S04]  /*06e0*/  @!P2 IADD3 R15, PT, PT, R0, R15, RZ ;  /* 0x0000000f000fa210 */ /* 0x000fc80007ffe0ff */
[----:B------:R0:W-:Y:S01]  /*06f0*/  @!P1 STG.E desc[UR4][R10.64], R13 ;  /* 0x0000000d0a009986 */ /* 0x0001e2000c101904 */
[-C--:B------:R-:W-:Y:S02]  /*0700*/  ISETP.GE.AND P1, PT, R19, R6.reuse, PT ;  /* 0x000000061300720c */ /* 0x080fe40003f26270 */
[----:B------:R-:W-:Y:S01]  /*0710*/  @!P4 IADD3 R17, PT, PT, R0, R25, RZ ;  /* 0x000000190011c210 */ /* 0x000fe20007ffe0ff */
[----:B------:R1:W-:Y:S01]  /*0720*/  @!P2 STG.E desc[UR4][R4.64], R15 ;  /* 0x0000000f0400a986 */ /* 0x0003e2000c101904 */
[----:B------:R-:W-:-:S03]  /*0730*/  ISETP.GE.AND P2, PT, R21, R6, PT ;  /* 0x000000061500720c */ /* 0x000fc60003f46270 */
[----:B------:R2:W-:Y:S06]  /*0740*/  @!P4 STG.E desc[UR4][R4.64+0x800], R17 ;  /* 0x000800110400c986 */ /* 0x0005ec000c101904 */
[C---:B0-----:R-:W-:Y:S01]  /*0750*/  @!P1 IADD3 R11, PT, PT, R0.reuse, R19, RZ ;  /* 0x00000013000b9210 */ /* 0x041fe20007ffe0ff */
[C---:B------:R-:W-:Y:S02]  /*0760*/  @!P5 IMAD.IADD R19, R0.reuse, 0x1, R27 ;  /* 0x000000010013d824 */ /* 0x040fe400078e021b */
[C---:B-1----:R-:W-:Y:S02]  /*0770*/  @!P3 IMAD.IADD R15, R0.reuse, 0x1, R23 ;  /* 0x00000001000fb824 */ /* 0x042fe400078e0217 */
[C---:B------:R-:W-:Y:S01]  /*0780*/  @!P2 IMAD.IADD R13, R0.reuse, 0x1, R21 ;  /* 0x00000001000da824 */ /* 0x040fe200078e0215 */
[----:B------:R2:W-:Y:S01]  /*0790*/  @!P5 STG.E desc[UR4][R4.64+0xa00], R19 ;  /* 0x000a00130400d986 */ /* 0x0005e2000c101904 */
[----:B------:R-:W-:-:S03]  /*07a0*/  @!P6 IMAD.IADD R21, R0, 0x1, R29 ;  /* 0x000000010015e824 */ /* 0x000fc600078e021d */
[----:B------:R2:W-:Y:S04]  /*07b0*/  @!P2 STG.E desc[UR4][R4.64+0x400], R13 ;  /* 0x0004000d0400a986 */ /* 0x0005e8000c101904 */
[----:B------:R2:W-:Y:S04]  /*07c0*/  @!P3 STG.E desc[UR4][R4.64+0x600], R15 ;  /* 0x0006000f0400b986 */ /* 0x0005e8000c101904 */
[----:B------:R2:W-:Y:S04]  /*07d0*/  @!P6 STG.E desc[UR4][R4.64+0xc00], R21 ;  /* 0x000c00150400e986 */ /* 0x0005e8000c101904 */
[----:B------:R2:W-:Y:S01]  /*07e0*/  @!P1 STG.E desc[UR4][R4.64+0x200], R11 ;  /* 0x0002000b04009986 */ /* 0x0005e2000c101904 */
[----:B------:R-:W-:-:S13]  /*07f0*/  ISETP.NE.AND P1, PT, R9, R8, PT ;  /* 0x000000080900720c */ /* 0x000fda0003f25270 */
[----:B--2---:R-:W-:Y:S05]  /*0800*/  @P1 BRA `(.L_x_16) ;  /* 0xfffffffc006c1947 */ /* 0x004fea000383ffff */
.L_x_15:
[----:B------:R-:W-:Y:S05]  /*0810*/  @!P0 EXIT ;  /* 0x000000000000894d */ /* 0x000fea0003800000 */
[----:B------:R-:W1:Y:S01]  /*0820*/  LDC R10, c[0x0][0x384] ;  /* 0x0000e100ff0a7b82 */ /* 0x000e620000000800 */
[----:B------:R-:W-:Y:S02]  /*0830*/  ISETP.GE.U32.AND P0, PT, R12, 0x4, PT ;  /* 0x000000040c00780c */ /* 0x000fe40003f06070 */
[----:B-1----:R-:W-:-:S04]  /*0840*/  LOP3.LUT R14, R10, 0x3, RZ, 0xc0, !PT ;  /* 0x000000030a0e7812 */ /* 0x002fc800078ec0ff */
[----:B------:R-:W-:-:S07]  /*0850*/  ISETP.NE.AND P4, PT, R14, RZ, PT ;  /* 0x000000ff0e00720c */ /* 0x000fce0003f85270 */
[----:B------:R-:W-:Y:S06]  /*0860*/  @!P0 BRA `(.L_x_17) ;  /* 0x0000000000488947 */ /* 0x000fec0003800000 */
[C---:B0-----:R-:W-:Y:S01]  /*0870*/  IMAD R9, R8.reuse, 0x80, R7 ;  /* 0x0000008008097824 */ /* 0x041fe200078e0207 */
[----:B------:R-:W-:-:S03]  /*0880*/  IADD3 R8, PT, PT, R8, 0x4, RZ ;  /* 0x0000000408087810 */ /* 0x000fc60007ffe0ff */
[C---:B------:R-:W-:Y:S01]  /*0890*/  VIADD R11, R9.reuse, 0x80 ;  /* 0x00000080090b7836 */ /* 0x040fe20000000000 */
[C---:B------:R-:W-:Y:S01]  /*08a0*/  IADD3 R13, PT, PT, R9.reuse, 0x100, RZ ;  /* 0x00000100090d7810 */ /* 0x040fe20007ffe0ff */
[C---:B------:R-:W-:Y:S01]  /*08b0*/  VIADD R15, R9.reuse, 0x180 ;  /* 0x00000180090f7836 */ /* 0x040fe20000000000 */
[CC--:B------:R-:W-:Y:S01]  /*08c0*/  ISETP.GE.AND P0, PT, R9.reuse, R6.reuse, PT ;  /* 0x000000060900720c */ /* 0x0c0fe20003f06270 */
[----:B------:R-:W-:Y:S01]  /*08d0*/  IMAD.WIDE R4, R9, 0x4, R2 ;  /* 0x0000000409047825 */ /* 0x000fe200078e0202 */
[-C--:B------:R-:W-:Y:S02]  /*08e0*/  ISETP.GE.AND P1, PT, R11, R6.reuse, PT ;  /* 0x000000060b00720c */ /* 0x080fe40003f26270 */
[-C--:B------:R-:W-:Y:S02]  /*08f0*/  ISETP.GE.AND P2, PT, R13, R6.reuse, PT ;  /* 0x000000060d00720c */ /* 0x080fe40003f46270 */
[----:B------:R-:W-:-:S07]  /*0900*/  ISETP.GE.AND P3, PT, R15, R6, PT ;  /* 0x000000060f00720c */ /* 0x000fce0003f66270 */
[C---:B------:R-:W-:Y:S02]  /*0910*/  @!P0 IMAD.IADD R9, R0.reuse, 0x1, R9 ;  /* 0x0000000100098824 */ /* 0x040fe400078e0209 */
[C---:B------:R-:W-:Y:S02]  /*0920*/  @!P1 IADD3 R11, PT, PT, R0.reuse, R11, RZ ;  /* 0x0000000b000b9210 */ /* 0x040fe40007ffe0ff */
[C---:B------:R-:W-:Y:S01]  /*0930*/  @!P2 IMAD.IADD R13, R0.reuse, 0x1, R13 ;  /* 0x00000001000da824 */ /* 0x040fe200078e020d */
[----:B------:R1:W-:Y:S01]  /*0940*/  @!P0 STG.E desc[UR4][R4.64], R9 ;  /* 0x0000000904008986 */ /* 0x0003e2000c101904 */
[----:B------:R-:W-:-:S03]  /*0950*/  @!P3 IMAD.IADD R15, R0, 0x1, R15 ;  /* 0x00000001000fb824 */ /* 0x000fc600078e020f */
[----:B------:R1:W-:Y:S04]  /*0960*/  @!P1 STG.E desc[UR4][R4.64+0x200], R11 ;  /* 0x0002000b04009986 */ /* 0x0003e8000c101904 */
[----:B------:R1:W-:Y:S04]  /*0970*/  @!P2 STG.E desc[UR4][R4.64+0x400], R13 ;  /* 0x0004000d0400a986 */ /* 0x0003e8000c101904 */
[----:B------:R1:W-:Y:S02]  /*0980*/  @!P3 STG.E desc[UR4][R4.64+0x600], R15 ;  /* 0x0006000f0400b986 */ /* 0x0003e4000c101904 */
.L_x_17:
[----:B------:R-:W-:Y:S05]  /*0990*/  @!P4 EXIT ;  /* 0x000000000000c94d */ /* 0x000fea0003800000 */
[----:B------:R-:W-:Y:S02]  /*09a0*/  ISETP.NE.AND P0, PT, R14, 0x1, PT ;  /* 0x000000010e00780c */ /* 0x000fe40003f05270 */
[----:B------:R-:W-:-:S04]  /*09b0*/  LOP3.LUT R10, R10, 0x1, RZ, 0xc0, !PT ;  /* 0x000000010a0a7812 */ /* 0x000fc800078ec0ff */
[----:B------:R-:W-:-:S07]  /*09c0*/  ISETP.NE.U32.AND P2, PT, R10, 0x1, PT ;  /* 0x000000010a00780c */ /* 0x000fce0003f45070 */
[----:B------:R-:W-:Y:S06]  /*09d0*/  @!P0 BRA `(.L_x_18) ;  /* 0x0000000000288947 */ /* 0x000fec0003800000 */
[C---:B01----:R-:W-:Y:S02]  /*09e0*/  IMAD R9, R8.reuse, 0x80, R7 ;  /* 0x0000008008097824 */ /* 0x043fe400078e0207 */
        /* <DEDUP_REMOVED lines=9> */
.L_x_18:
[----:B------:R-:W-:Y:S05]  /*0a80*/  @P2 EXIT ;  /* 0x000000000000294d */ /* 0x000fea0003800000 */
[----:B0-----:R-:W-:-:S04]  /*0a90*/  LEA R7, R8, R7, 0x7 ;  /* 0x0000000708077211 */ /* 0x001fc800078e38ff */
[----:B------:R-:W-:-:S13]  /*0aa0*/  ISETP.GE.AND P0, PT, R7, R6, PT ;  /* 0x000000060700720c */ /* 0x000fda0003f06270 */
[----:B------:R-:W-:Y:S05]  /*0ab0*/  @P0 EXIT ;  /* 0x000000000000094d */ /* 0x000fea0003800000 */
[----:B-12---:R-:W-:Y:S02]  /*0ac0*/  IMAD.IADD R5, R0, 0x1, R7 ;  /* 0x0000000100057824 */ /* 0x006fe400078e0207 */
[----:B------:R-:W-:-:S05]  /*0ad0*/  IMAD.WIDE R2, R7, 0x4, R2 ;  /* 0x0000000407027825 */ /* 0x000fca00078e0202 */
[----:B------:R-:W-:Y:S01]  /*0ae0*/  STG.E desc[UR4][R2.64], R5 ;  /* 0x0000000502007986 */ /* 0x000fe2000c101904 */
[----:B------:R-:W-:Y:S05]  /*0af0*/  EXIT ;  /* 0x000000000000794d */ /* 0x000fea0003800000 */
.L_x_19:
        /* <DEDUP_REMOVED lines=16> */
.L_x_25:


//--------------------- .text._ZN3cub18CUB_300001_SM_10006detail8for_each13static_kernelINS2_12policy_hub_t12policy_500_tEmN6thrust24THRUST_300001_SM_1000_NS8cuda_cub20__uninitialized_fill7functorINS7_10device_ptrIiEEiEEEEvT0_T1_ --------------------------
	.section	.text._ZN3cub18CUB_300001_SM_10006detail8for_each13static_kernelINS2_12policy_hub_t12policy_500_tEmN6thrust24THRUST_300001_SM_1000_NS8cuda_cub20__uninitialized_fill7functorINS7_10device_ptrIiEEiEEEEvT0_T1_,"ax",@progbits
	.align	128
        .global         _ZN3cub18CUB_300001_SM_10006detail8for_each13static_kernelINS2_12policy_hub_t12policy_500_tEmN6thrust24THRUST_300001_SM_1000_NS8cuda_cub20__uninitialized_fill7functorINS7_10device_ptrIiEEiEEEEvT0_T1_
        .type           _ZN3cub18CUB_300001_SM_10006detail8for_each13static_kernelINS2_12policy_hub_t12policy_500_tEmN6thrust24THRUST_300001_SM_1000_NS8cuda_cub20__uninitialized_fill7functorINS7_10device_ptrIiEEiEEEEvT0_T1_,@function
        .size           _ZN3cub18CUB_300001_SM_10006detail8for_each13static_kernelINS2_12policy_hub_t12policy_500_tEmN6thrust24THRUST_300001_SM_1000_NS8cuda_cub20__uninitialized_fill7functorINS7_10device_ptrIiEEiEEEEvT0_T1_,(.L_x_26 - _ZN3cub18CUB_300001_SM_10006detail8for_each13static_kernelINS2_12policy_hub_t12policy_500_tEmN6thrust24THRUST_300001_SM_1000_NS8cuda_cub20__uninitialized_fill7functorINS7_10device_ptrIiEEiEEEEvT0_T1_)
        .other          _ZN3cub18CUB_300001_SM_10006detail8for_each13static_kernelINS2_12policy_hub_t12policy_500_tEmN6thrust24THRUST_300001_SM_1000_NS8cuda_cub20__uninitialized_fill7functorINS7_10device_ptrIiEEiEEEEvT0_T1_,@"STO_CUDA_ENTRY STV_DEFAULT"
_ZN3cub18CUB_300001_SM_10006detail8for_each13static_kernelINS2_12policy_hub_t12policy_500_tEmN6thrust24THRUST_300001_SM_1000_NS8cuda_cub20__uninitialized_fill7functorINS7_10device_ptrIiEEiEEEEvT0_T1_:
.text._ZN3cub18CUB_300001_SM_10006detail8for_each13static_kernelINS2_12policy_hub_t12policy_500_tEmN6thrust24THRUST_300001_SM_1000_NS8cuda_cub20__uninitialized_fill7functorINS7_10device_ptrIiEEiEEEEvT0_T1_:
[----:B------:R-:W-:Y:S08]  /*0000*/  LDC R1, c[0x0][0x37c] ;  /* 0x0000df00ff017b82 */ /* 0x000ff00000000800 */
[----:B------:R-:W0:Y:S01]  /*0010*/  S2UR UR4, SR_CTAID.X ;  /* 0x00000000000479c3 */ /* 0x000e220000002500 */
[----:B------:R-:W1:Y:S01]  /*0020*/  LDCU.64 UR6, c[0x0][0x380] ;  /* 0x00007000ff0677ac */ /* 0x000e620008000a00 */
[----:B------:R-:W2:Y:S01]  /*0030*/  LDCU.64 UR8, c[0x0][0x358] ;  /* 0x00006b00ff0877ac */ /* 0x000ea20008000a00 */
[----:B0-----:R-:W-:-:S04]  /*0040*/  UIMAD.WIDE.U32 UR4, UR4, 0x200, URZ ;  /* 0x00000200040478a5 */ /* 0x001fc8000f8e00ff */
[----:B-1----:R-:W-:-:S04]  /*0050*/  UIADD3 UR6, UP0, UPT, -UR4, UR6, URZ ;  /* 0x0000000604067290 */ /* 0x002fc8000ff1e1ff */
[----:B------:R-:W-:Y:S02]  /*0060*/  UIADD3.X UR7, UPT, UPT, ~UR5, UR7, URZ, UP0, !UPT ;  /* 0x0000000705077290 */ /* 0x000fe400087fe5ff */
[----:B------:R-:W-:-:S04]  /*0070*/  UISETP.GE.U32.AND UP0, UPT, UR6, 0x200, UPT ;  /* 0x000002000600788c */ /* 0x000fc8000bf06070 */
[----:B------:R-:W-:-:S09]  /*0080*/  UISETP.GE.U32.AND.EX UP0, UPT, UR7, URZ, UPT, UP0 ;  /* 0x000000ff0700728c */ /* 0x000fd2000bf06100 */
[----:B--2---:R-:W-:Y:S05]  /*0090*/  BRA.U !UP0, `(.L_x_20) ;  /* 0x0000000108287547 */ /* 0x004fea000b800000 */
[----:B------:R-:W0:Y:S01]  /*00a0*/  S2R R0, SR_TID.X ;  /* 0x0000000000007919 */ /* 0x000e220000002100 */
[----:B------:R-:W1:Y:S01]  /*00b0*/  LDCU.64 UR6, c[0x0][0x388] ;  /* 0x00007100ff0677ac */ /* 0x000e620008000a00 */
[----:B------:R-:W2:Y:S01]  /*00c0*/  LDC R5, c[0x0][0x390] ;  /* 0x0000e400ff057b82 */ /* 0x000ea20000000800 */
[----:B0-----:R-:W-:-:S05]  /*00d0*/  IADD3 R0, P0, PT, R0, UR4, RZ ;  /* 0x0000000400007c10 */ /* 0x001fca000ff1e0ff */
[----:B------:R-:W-:Y:S01]  /*00e0*/  IMAD.X R3, RZ, RZ, UR5, P0 ;  /* 0x00000005ff037e24 */ /* 0x000fe200080e06ff */
[----:B-1----:R-:W-:-:S04]  /*00f0*/  LEA R2, P0, R0, UR6, 0x2 ;  /* 0x0000000600027c11 */ /* 0x002fc8000f8010ff */
[----:B------:R-:W-:-:S05]  /*0100*/  LEA.HI.X R3, R0, UR7, R3, 0x2, P0 ;  /* 0x0000000700037c11 */ /* 0x000fca00080f1403 */
[----:B--2---:R-:W-:Y:S04]  /*0110*/  STG.E desc[UR8][R2.64], R5 ;  /* 0x0000000502007986 */ /* 0x004fe8000c101908 */
[----:B------:R-:W-:Y:S01]  /*0120*/  STG.E desc[UR8][R2.64+0x400], R5 ;  /* 0x0004000502007986 */ /* 0x000fe2000c101908 */
[----:B------:R-:W-:Y:S05]  /*0130*/  EXIT ;  /* 0x000000000000794d */ /* 0x000fea0003800000 */
.L_x_20:
[----:B------:R-:W0:Y:S01]  /*0140*/  S2R R0, SR_TID.X ;  /* 0x0000000000007919 */ /* 0x000e220000002100 */
[----:B------:R-:W-:Y:S01]  /*0150*/  IMAD.U32 R2, RZ, RZ, UR7 ;  /* 0x00000007ff027e24 */ /* 0x000fe2000f8e00ff */
[----:B------:R-:W1:Y:S01]  /*0160*/  LDCU.64 UR10, c[0x0][0x388] ;  /* 0x00007100ff0a77ac */ /* 0x000e620008000a00 */
[----:B------:R-:W-:Y:S01]  /*0170*/  IMAD.U32 R4, RZ, RZ, UR7 ;  /* 0x00000007ff047e24 */ /* 0x000fe2000f8e00ff */
[----:B0-----:R-:W-:-:S04]  /*0180*/  ISETP.LT.U32.AND P0, PT, R0, UR6, PT ;  /* 0x0000000600007c0c */ /* 0x001fc8000bf01070 */
[----:B------:R-:W-:Y:S01]  /*0190*/  ISETP.GT.U32.AND.EX P0, PT, R2, RZ, PT, P0 ;  /* 0x000000ff0200720c */ /* 0x000fe20003f04100 */
[C---:B------:R-:W-:Y:S01]  /*01a0*/  VIADD R2, R0.reuse, 0x100 ;  /* 0x0000010000027836 */ /* 0x040fe20000000000 */
[----:B------:R-:W-:-:S04]  /*01b0*/  IADD3 R0, P2, PT, R0, UR4, RZ ;  /* 0x0000000400007c10 */ /* 0x000fc8000ff5e0ff */
[----:B------:R-:W-:Y:S01]  /*01c0*/  ISETP.LT.U32.AND P1, PT, R2, UR6, PT ;  /* 0x0000000602007c0c */ /* 0x000fe2000bf21070 */
[----:B------:R-:W-:Y:S01]  /*01d0*/  IMAD.X R3, RZ, RZ, UR5, P2 ;  /* 0x00000005ff037e24 */ /* 0x000fe200090e06ff */
[----:B-1----:R-:W-:Y:S02]  /*01e0*/  LEA R2, P2, R0, UR10, 0x2 ;  /* 0x0000000a00027c11 */ /* 0x002fe4000f8410ff */
[----:B------:R-:W-:Y:S02]  /*01f0*/  ISETP.GT.U32.AND.EX P1, PT, R4, RZ, PT, P1 ;  /* 0x000000ff0400720c */ /* 0x000fe40003f24110 */
[----:B------:R-:W-:Y:S01]  /*0200*/  LEA.HI.X R3, R0, UR11, R3, 0x2, P2 ;  /* 0x0000000b00037c11 */ /* 0x000fe200090f1403 */
[----:B------:R-:W0:Y:S04]  /*0210*/  @P0 LDC R5, c[0x0][0x390] ;  /* 0x0000e400ff050b82 */ /* 0x000e280000000800 */
[----:B0-----:R0:W-:Y:S06]  /*0220*/  @P0 STG.E desc[UR8][R2.64], R5 ;  /* 0x0000000502000986 */ /* 0x0011ec000c101908 */
[----:B------:R-:W-:Y:S05]  /*0230*/  @!P1 EXIT ;  /* 0x000000000000994d */ /* 0x000fea0003800000 */
[----:B0-----:R-:W0:Y:S02]  /*0240*/  LDC R5, c[0x0][0x390] ;  /* 0x0000e400ff057b82 */ /* 0x001e240000000800 */
[----:B0-----:R-:W-:Y:S01]  /*0250*/  STG.E desc[UR8][R2.64+0x400], R5 ;  /* 0x0004000502007986 */ /* 0x001fe2000c101908 */
[----:B------:R-:W-:Y:S05]  /*0260*/  EXIT ;  /* 0x000000000000794d */ /* 0x000fea0003800000 */
.L_x_21:
        /* <DEDUP_REMOVED lines=9> */
.L_x_26:


//--------------------- .text._ZN3cub18CUB_300001_SM_10006detail11EmptyKernelIvEEvv --------------------------
	.section	.text._ZN3cub18CUB_300001_SM_10006detail11EmptyKernelIvEEvv,"ax",@progbits
	.align	128
        .global         _ZN3cub18CUB_300001_SM_10006detail11EmptyKernelIvEEvv
        .type           _ZN3cub18CUB_300001_SM_10006detail11EmptyKernelIvEEvv,@function
        .size           _ZN3cub18CUB_300001_SM_10006detail11EmptyKernelIvEEvv,(.L_x_27 - _ZN3cub18CUB_300001_SM_10006detail11EmptyKernelIvEEvv)
        .other          _ZN3cub18CUB_300001_SM_10006detail11EmptyKernelIvEEvv,@"STO_CUDA_ENTRY STV_DEFAULT"
_ZN3cub18CUB_300001_SM_10006detail11EmptyKernelIvEEvv:
.text._ZN3cub18CUB_300001_SM_10006detail11EmptyKernelIvEEvv:
[----:B------:R-:W-:Y:S01]  /*0000*/  LDC R1, c[0x0][0x37c] ;  /* 0x0000df00ff017b82 */ /* 0x000fe20000000800 */
[----:B------:R-:W-:Y:S05]  /*0010*/  EXIT ;  /* 0x000000000000794d */ /* 0x000fea0003800000 */
.L_x_22:
        /* <DEDUP_REMOVED lines=14> */
.L_x_27:


//--------------------- .text._Z11plus_kernelIiEvPKT_S2_PS0_ --------------------------
	.section	.text._Z11plus_kernelIiEvPKT_S2_PS0_,"ax",@progbits
	.align	128
        .global         _Z11plus_kernelIiEvPKT_S2_PS0_
        .type           _Z11plus_kernelIiEvPKT_S2_PS0_,@function
        .size           _Z11plus_kernelIiEvPKT_S2_PS0_,(.L_x_28 - _Z11plus_kernelIiEvPKT_S2_PS0_)
        .other          _Z11plus_kernelIiEvPKT_S2_PS0_,@"STO_CUDA_ENTRY STV_DEFAULT"
_Z11plus_kernelIiEvPKT_S2_PS0_:
.text._Z11plus_kernelIiEvPKT_S2_PS0_:
[----:B------:R-:W-:Y:S01]  /*0000*/  LDC R1, c[0x0][0x37c] ;  /* 0x0000df00ff017b82 */ /* 0x000fe20000000800 */
[----:B------:R-:W0:Y:S07]  /*0010*/  S2R R9, SR_CTAID.X ;  /* 0x0000000000097919 */ /* 0x000e2e0000002500 */
[----:B------:R-:W1:Y:S01]  /*0020*/  LDC.64 R2, c[0x0][0x380] ;  /* 0x0000e000ff027b82 */ /* 0x000e620000000a00 */
[----:B------:R-:W0:Y:S01]  /*0030*/  LDCU UR6, c[0x0][0x360] ;  /* 0x00006c00ff0677ac */ /* 0x000e220008000800 */
[----:B------:R-:W0:Y:S01]  /*0040*/  S2R R0, SR_TID.X ;  /* 0x0000000000007919 */ /* 0x000e220000002100 */
[----:B------:R-:W2:Y:S05]  /*0050*/  LDCU.64 UR4, c[0x0][0x358] ;  /* 0x00006b00ff0477ac */ /* 0x000eaa0008000a00 */
[----:B------:R-:W3:Y:S08]  /*0060*/  LDC.64 R4, c[0x0][0x388] ;  /* 0x0000e200ff047b82 */ /* 0x000ef00000000a00 */
[----:B------:R-:W4:Y:S01]  /*0070*/  LDC.64 R6, c[0x0][0x390] ;  /* 0x0000e400ff067b82 */ /* 0x000f220000000a00 */
[----:B0-----:R-:W-:-:S04]  /*0080*/  IMAD R9, R9, UR6, R0 ;  /* 0x0000000609097c24 */ /* 0x001fc8000f8e0200 */
[----:B-1----:R-:W-:-:S04]  /*0090*/  IMAD.WIDE R2, R9, 0x4, R2 ;  /* 0x0000000409027825 */ /* 0x002fc800078e0202 */
[C---:B---3--:R-:W-:Y:S02]  /*00a0*/  IMAD.WIDE R4, R9.reuse, 0x4, R4 ;  /* 0x0000000409047825 */ /* 0x048fe400078e0204 */
[----:B--2---:R-:W2:Y:S04]  /*00b0*/  LDG.E R2, desc[UR4][R2.64] ;  /* 0x0000000402027981 */ /* 0x004ea8000c1e1900 */
[----:B------:R-:W2:Y:S01]  /*00c0*/  LDG.E R5, desc[UR4][R4.64] ;  /* 0x0000000404057981 */ /* 0x000ea2000c1e1900 */
[----:B----4-:R-:W-:Y:S01]  /*00d0*/  IMAD.WIDE R6, R9, 0x4, R6 ;  /* 0x0000000409067825 */ /* 0x010fe200078e0206 */
[----:B--2---:R-:W-:-:S05]  /*00e0*/  IADD3 R9, PT, PT, R2, R5, RZ ;  /* 0x0000000502097210 */ /* 0x004fca0007ffe0ff */
[----:B------:R-:W-:Y:S01]  /*00f0*/  STG.E desc[UR4][R6.64], R9 ;  /* 0x0000000906007986 */ /* 0x000fe2000c101904 */
[----:B------:R-:W-:Y:S05]  /*0100*/  EXIT ;  /* 0x000000000000794d */ /* 0x000fea0003800000 */
.L_x_23:
        /* <DEDUP_REMOVED lines=15> */
.L_x_28:


//--------------------- .nv.shared.reserved.0     --------------------------
	.section	.nv.shared.reserved.0,"aw",@nobits
	.weak		__nv_reservedSMEM_offset_0_alias
	.size		__nv_reservedSMEM_offset_0_alias, 0, 64
	.other		__nv_reservedSMEM_offset_0_alias,@"STO_CUDA_RESERVED_SHARED STV_DEFAULT"
__nv_reservedSMEM_offset_0_alias:
	.zero		0
	.zero		64


//--------------------- .nv.global                --------------------------
	.section	.nv.global,"aw",@nobits
.nv.global:
	.type		_ZN30_INTERNAL_a33869ff_4_k_cu_main6thrust24THRUST_300001_SM_1000_NS12placeholders2_8E,@object
	.size		_ZN30_INTERNAL_a33869ff_4_k_cu_main6thrust24THRUST_300001_SM_1000_NS12placeholders2_8E,(_ZN30_INTERNAL_a33869ff_4_k_cu_main4cuda3std3__432_GLOBAL__N__a33869ff_4_k_cu_main6ignoreE - _ZN30_INTERNAL_a33869ff_4_k_cu_main6thrust24THRUST_300001_SM_1000_NS12placeholders2_8E)
_ZN30_INTERNAL_a33869ff_4_k_cu_main6thrust24THRUST_300001_SM_1000_NS12placeholders2_8E:
	.zero		1
	.type		_ZN30_INTERNAL_a33869ff_4_k_cu_main4cuda3std3__432_GLOBAL__N__a33869ff_4_k_cu_main6ignoreE,@object
	.size		_ZN30_INTERNAL_a33869ff_4_k_cu_main4cuda3std3__432_GLOBAL__N__a33869ff_4_k_cu_main6ignoreE,(_ZN30_INTERNAL_a33869ff_4_k_cu_main4cuda3std6ranges3__45__cpo4dataE - _ZN30_INTERNAL_a33869ff_4_k_cu_main4cuda3std3__432_GLOBAL__N__a33869ff_4_k_cu_main6ignoreE)
_ZN30_INTERNAL_a33869ff_4_k_cu_main4cuda3std3__432_GLOBAL__N__a33869ff_4_k_cu_main6ignoreE:
	.zero		1
	.type		_ZN30_INTERNAL_a33869ff_4_k_cu_main4cuda3std6ranges3__45__cpo4dataE,@object
	.size		_ZN30_INTERNAL_a33869ff_4_k_cu_main4cuda3std6ranges3__45__cpo4dataE,(_ZN30_INTERNAL_a33869ff_4_k_cu_main6thrust24THRUST_300001_SM_1000_NS6system3cpp3parE - _ZN30_INTERNAL_a33869ff_4_k_cu_main4cuda3std6ranges3__45__cpo4dataE)
_ZN30_INTERNAL_a33869ff_4_k_cu_main4cuda3std6ranges3__45__cpo4dataE:
	.zero		1
	.type		_ZN30_INTERNAL_a33869ff_4_k_cu_main6thrust24THRUST_300001_SM_1000_NS6system3cpp3parE,@object
	.size		_ZN30_INTERNAL_a33869ff_4_k_cu_main6thrust24THRUST_300001_SM_1000_NS6system3cpp3parE,(_ZN30_INTERNAL_a33869ff_4_k_cu_main4cuda3std3__45__cpo5beginE - _ZN30_INTERNAL_a33869ff_4_k_cu_main6thrust24THRUST_300001_SM_1000_NS6system3cpp3parE)
_ZN30_INTERNAL_a33869ff_4_k_cu_main6thrust24THRUST_300001_SM_1000_NS6system3cpp3parE:
	.zero		1
	.type		_ZN30_INTERNAL_a33869ff_4_k_cu_main4cuda3std3__45__cpo5beginE,@object
	.size		_ZN30_INTERNAL_a33869ff_4_k_cu_main4cuda3std3__45__cpo5beginE,(_ZN30_INTERNAL_a33869ff_4_k_cu_main4cuda3std6ranges3__45__cpo5beginE - _ZN30_INTERNAL_a33869ff_4_k_cu_main4cuda3std3__45__cpo5beginE)
_ZN30_INTERNAL_a33869ff_4_k_cu_main4cuda3std3__45__cpo5beginE:
	.zero		1
	.type		_ZN30_INTERNAL_a33869ff_4_k_cu_main4cuda3std6ranges3__45__cpo5beginE,@object
	.size		_ZN30_INTERNAL_a33869ff_4_k_cu_main4cuda3std6ranges3__45__cpo5beginE,(_ZN30_INTERNAL_a33869ff_4_k_cu_main6thrust24THRUST_300001_SM_1000_NS6deviceE - _ZN30_INTERNAL_a33869ff_4_k_cu_main4cuda3std6ranges3__45__cpo5beginE)
_ZN30_INTERNAL_a33869ff_4_k_cu_main4cuda3std6ranges3__45__cpo5beginE:
	.zero		1
	.type		_ZN30_INTERNAL_a33869ff_4_k_cu_main6thrust24THRUST_300001_SM_1000_NS6deviceE,@object
	.size		_ZN30_INTERNAL_a33869ff_4_k_cu_main6thrust24THRUST_300001_SM_1000_NS6deviceE,(_ZN30_INTERNAL_a33869ff_4_k_cu_main4cuda3std3__47nulloptE - _ZN30_INTERNAL_a33869ff_4_k_cu_main6thrust24THRUST_300001_SM_1000_NS6deviceE)
_ZN30_INTERNAL_a33869ff_4_k_cu_main6thrust24THRUST_300001_SM_1000_NS6deviceE:
	.zero		1
	.type		_ZN30_INTERNAL_a33869ff_4_k_cu_main4cuda3std3__47nulloptE,@object
	.size		_ZN30_INTERNAL_a33869ff_4_k_cu_main4cuda3std3__47nulloptE,(_ZN30_INTERNAL_a33869ff_4_k_cu_main4cuda3std6ranges3__45__cpo8distanceE - _ZN30_INTERNAL_a33869ff_4_k_cu_main4cuda3std3__47nulloptE)
_ZN30_INTERNAL_a33869ff_4_k_cu_main4cuda3std3__47nulloptE:
	.zero		1
	.type		_ZN30_INTERNAL_a33869ff_4_k_cu_main4cuda3std6ranges3__45__cpo8distanceE,@object
	.size		_ZN30_INTERNAL_a33869ff_4_k_cu_main4cuda3std6ranges3__45__cpo8distanceE,(_ZN30_INTERNAL_a33869ff_4_k_cu_main6thrust24THRUST_300001_SM_1000_NS12placeholders2_4E - _ZN30_INTERNAL_a33869ff_4_k_cu_main4cuda3std6ranges3__45__cpo8distanceE)
_ZN30_INTERNAL_a33869ff_4_k_cu_main4cuda3std6ranges3__45__cpo8distanceE:
	.zero		1
	.type		_ZN30_INTERNAL_a33869ff_4_k_cu_main6thrust24THRUST_300001_SM_1000_NS12placeholders2_4E,@object
	.size		_ZN30_INTERNAL_a33869ff_4_k_cu_main6thrust24THRUST_300001_SM_1000_NS12placeholders2_4E,(_ZN30_INTERNAL_a33869ff_4_k_cu_main4cuda3std3__45__cpo6rbeginE - _ZN30_INTERNAL_a33869ff_4_k_cu_main6thrust24THRUST_300001_SM_1000_NS12placeholders2_4E)
_ZN30_INTERNAL_a33869ff_4_k_cu_main6thrust24THRUST_300001_SM_1000_NS12placeholders2_4E:
	.zero		1
	.type		_ZN30_INTERNAL_a33869ff_4_k_cu_main4cuda3std3__45__cpo6rbeginE,@object
	.size		_ZN30_INTERNAL_a33869ff_4_k_cu_main4cuda3std3__45__cpo6rbeginE,(_ZN30_INTERNAL_a33869ff_4_k_cu_main4cuda3std6ranges3__45__cpo7advanceE - _ZN30_INTERNAL_a33869ff_4_k_cu_main4cuda3std3__45__cpo6rbeginE)
_ZN30_INTERNAL_a33869ff_4_k_cu_main4cuda3std3__45__cpo6rbeginE:
	.zero		1
	.type		_ZN30_INTERNAL_a33869ff_4_k_cu_main4cuda3std6ranges3__45__cpo7advanceE,@object
	.size		_ZN30_INTERNAL_a33869ff_4_k_cu_main4cuda3std6ranges3__45__cpo7advanceE,(_ZN30_INTERNAL_a33869ff_4_k_cu_main6thrust24THRUST_300001_SM_1000_NS12placeholders3_10E - _ZN30_INTERNAL_a33869ff_4_k_cu_main4cuda3std6ranges3__45__cpo7advanceE)
_ZN30_INTERNAL_a33869ff_4_k_cu_main4cuda3std6ranges3__45__cpo7advanceE:
	.zero		1
	.type		_ZN30_INTERNAL_a33869ff_4_k_cu_main6thrust24THRUST_300001_SM_1000_NS12placeholders3_10E,@object
	.size		_ZN30_INTERNAL_a33869ff_4_k_cu_main6thrust24THRUST_300001_SM_1000_NS12placeholders3_10E,(_ZN30_INTERNAL_a33869ff_4_k_cu_main4cuda3std3__48in_placeE - _ZN30_INTERNAL_a33869ff_4_k_cu_main6thrust24THRUST_300001_SM_1000_NS12placeholders3_10E)
_ZN30_INTERNAL_a33869ff_4_k_cu_main6thrust24THRUST_300001_SM_1000_NS12placeholders3_10E:
	.zero		1
	.type		_ZN30_INTERNAL_a33869ff_4_k_cu_main4cuda3std3__48in_placeE,@object
	.size		_ZN30_INTERNAL_a33869ff_4_k_cu_main4cuda3std3__48in_placeE,(_ZN30_INTERNAL_a33869ff_4_k_cu_main4cuda3std6ranges3__45__cpo4sizeE - _ZN30_INTERNAL_a33869ff_4_k_cu_main4cuda3std3__48in_placeE)
_ZN30_INTERNAL_a33869ff_4_k_cu_main4cuda3std3__48in_placeE:
	.zero		1
	.type		_ZN30_INTERNAL_a33869ff_4_k_cu_main4cuda3std6ranges3__45__cpo4sizeE,@object
	.size		_ZN30_INTERNAL_a33869ff_4_k_cu_main4cuda3std6ranges3__45__cpo4sizeE,(_ZN30_INTERNAL_a33869ff_4_k_cu_main6thrust24THRUST_300001_SM_1000_NS12placeholders2_2E - _ZN30_INTERNAL_a33869ff_4_k_cu_main4cuda3std6ranges3__45__cpo4sizeE)
_ZN30_INTERNAL_a33869ff_4_k_cu_main4cuda3std6ranges3__45__cpo4sizeE:
	.zero		1
	.type		_ZN30_INTERNAL_a33869ff_4_k_cu_main6thrust24THRUST_300001_SM_1000_NS12placeholders2_2E,@object
	.size		_ZN30_INTERNAL_a33869ff_4_k_cu_main6thrust24THRUST_300001_SM_1000_NS12placeholders2_2E,(_ZN30_INTERNAL_a33869ff_4_k_cu_main4cuda3std3__45__cpo6cbeginE - _ZN30_INTERNAL_a33869ff_4_k_cu_main6thrust24THRUST_300001_SM_1000_NS12placeholders2_2E)
_ZN30_INTERNAL_a33869ff_4_k_cu_main6thrust24THRUST_300001_SM_1000_NS12placeholders2_2E:
	.zero		1
	.type		_ZN30_INTERNAL_a33869ff_4_k_cu_main4cuda3std3__45__cpo6cbeginE,@object
	.size		_ZN30_INTERNAL_a33869ff_4_k_cu_main4cuda3std3__45__cpo6cbeginE,(_ZN30_INTERNAL_a33869ff_4_k_cu_main4cuda3std6ranges3__45__cpo6cbeginE - _ZN30_INTERNAL_a33869ff_4_k_cu_main4cuda3std3__45__cpo6cbeginE)
_ZN30_INTERNAL_a33869ff_4_k_cu_main4cuda3std3__45__cpo6cbeginE:
	.zero		1
	.type		_ZN30_INTERNAL_a33869ff_4_k_cu_main4cuda3std6ranges3__45__cpo6cbeginE,@object
	.size		_ZN30_INTERNAL_a33869ff_4_k_cu_main4cuda3std6ranges3__45__cpo6cbeginE,(_ZN30_INTERNAL_a33869ff_4_k_cu_main6thrust24THRUST_300001_SM_1000_NS12placeholders2_6E - _ZN30_INTERNAL_a33869ff_4_k_cu_main4cuda3std6ranges3__45__cpo6cbeginE)
_ZN30_INTERNAL_a33869ff_4_k_cu_main4cuda3std6ranges3__45__cpo6cbeginE:
	.zero		1
	.type		_ZN30_INTERNAL_a33869ff_4_k_cu_main6thrust24THRUST_300001_SM_1000_NS12placeholders2_6E,@object
	.size		_ZN30_INTERNAL_a33869ff_4_k_cu_main6thrust24THRUST_300001_SM_1000_NS12placeholders2_6E,(_ZN30_INTERNAL_a33869ff_4_k_cu_main4cuda3std3__45__cpo7crbeginE - _ZN30_INTERNAL_a33869ff_4_k_cu_main6thrust24THRUST_300001_SM_1000_NS12placeholders2_6E)
_ZN30_INTERNAL_a33869ff_4_k_cu_main6thrust24THRUST_300001_SM_1000_NS12placeholders2_6E:
	.zero		1
	.type		_ZN30_INTERNAL_a33869ff_4_k_cu_main4cuda3std3__45__cpo7crbeginE,@object
	.size		_ZN30_INTERNAL_a33869ff_4_k_cu_main4cuda3std3__45__cpo7crbeginE,(_ZN30_INTERNAL_a33869ff_4_k_cu_main4cuda3std6ranges3__45__cpo4nextE - _ZN30_INTERNAL_a33869ff_4_k_cu_main4cuda3std3__45__cpo7crbeginE)
_ZN30_INTERNAL_a33869ff_4_k_cu_main4cuda3std3__45__cpo7crbeginE:
	.zero		1
	.type		_ZN30_INTERNAL_a33869ff_4_k_cu_main4cuda3std6ranges3__45__cpo4nextE,@object
	.size		_ZN30_INTERNAL_a33869ff_4_k_cu_main4cuda3std6ranges3__45__cpo4nextE,(_ZN30_INTERNAL_a33869ff_4_k_cu_main4cuda3std6ranges3__45__cpo4swapE - _ZN30_INTERNAL_a33869ff_4_k_cu_main4cuda3std6ranges3__45__cpo4nextE)
_ZN30_INTERNAL_a33869ff_4_k_cu_main4cuda3std6ranges3__45__cpo4nextE:
	.zero		1
	.type		_ZN30_INTERNAL_a33869ff_4_k_cu_main4cuda3std6ranges3__45__cpo4swapE,@object
	.size		_ZN30_INTERNAL_a33869ff_4_k_cu_main4cuda3std6ranges3__45__cpo4swapE,(_ZN30_INTERNAL_a33869ff_4_k_cu_main6thrust24THRUST_300001_SM_1000_NS8cuda_cub10par_nosyncE - _ZN30_INTERNAL_a33869ff_4_k_cu_main4cuda3std6ranges3__45__cpo4swapE)
_ZN30_INTERNAL_a33869ff_4_k_cu_main4cuda3std6ranges3__45__cpo4swapE:
	.zero		1
	.type		_ZN30_INTERNAL_a33869ff_4_k_cu_main6thrust24THRUST_300001_SM_1000_NS8cuda_cub10par_nosyncE,@object
	.size		_ZN30_INTERNAL_a33869ff_4_k_cu_main6thrust24THRUST_300001_SM_1000_NS8cuda_cub10par_nosyncE,(_ZN30_INTERNAL_a33869ff_4_k_cu_main6thrust24THRUST_300001_SM_1000_NS3seqE - _ZN30_INTERNAL_a33869ff_4_k_cu_main6thrust24THRUST_300001_SM_1000_NS8cuda_cub10par_nosyncE)
_ZN30_INTERNAL_a33869ff_4_k_cu_main6thrust24THRUST_300001_SM_1000_NS8cuda_cub10par_nosyncE:
	.zero		1
	.type		_ZN30_INTERNAL_a33869ff_4_k_cu_main6thrust24THRUST_300001_SM_1000_NS3seqE,@object
	.size		_ZN30_INTERNAL_a33869ff_4_k_cu_main6thrust24THRUST_300001_SM_1000_NS3seqE,(_ZN30_INTERNAL_a33869ff_4_k_cu_main4cuda3std3__420unreachable_sentinelE - _ZN30_INTERNAL_a33869ff_4_k_cu_main6thrust24THRUST_300001_SM_1000_NS3seqE)
_ZN30_INTERNAL_a33869ff_4_k_cu_main6thrust24THRUST_300001_SM_1000_NS3seqE:
	.zero		1
	.type		_ZN30_INTERNAL_a33869ff_4_k_cu_main4cuda3std3__420unreachable_sentinelE,@object
	.size		_ZN30_INTERNAL_a33869ff_4_k_cu_main4cuda3std3__420unreachable_sentinelE,(_ZN30_INTERNAL_a33869ff_4_k_cu_main4cuda3std6ranges3__45__cpo5ssizeE - _ZN30_INTERNAL_a33869ff_4_k_cu_main4cuda3std3__420unreachable_sentinelE)
_ZN30_INTERNAL_a33869ff_4_k_cu_main4cuda3std3__420unreachable_sentinelE:
	.zero		1
	.type		_ZN30_INTERNAL_a33869ff_4_k_cu_main4cuda3std6ranges3__45__cpo5ssizeE,@object
	.size		_ZN30_INTERNAL_a33869ff_4_k_cu_main4cuda3std6ranges3__45__cpo5ssizeE,(_ZN30_INTERNAL_a33869ff_4_k_cu_main6thrust24THRUST_300001_SM_1000_NS12placeholders2_3E - _ZN30_INTERNAL_a33869ff_4_k_cu_main4cuda3std6ranges3__45__cpo5ssizeE)
_ZN30_INTERNAL_a33869ff_4_k_cu_main4cuda3std6ranges3__45__cpo5ssizeE:
	.zero		1
	.type		_ZN30_INTERNAL_a33869ff_4_k_cu_main6thrust24THRUST_300001_SM_1000_NS12placeholders2_3E,@object
	.size		_ZN30_INTERNAL_a33869ff_4_k_cu_main6thrust24THRUST_300001_SM_1000_NS12placeholders2_3E,(_ZN30_INTERNAL_a33869ff_4_k_cu_main4cuda3std3__45__cpo4cendE - _ZN30_INTERNAL_a33869ff_4_k_cu_main6thrust24THRUST_300001_SM_1000_NS12placeholders2_3E)
_ZN30_INTERNAL_a33869ff_4_k_cu_main6thrust24THRUST_300001_SM_1000_NS12placeholders2_3E:
	.zero		1
	.type		_ZN30_INTERNAL_a33869ff_4_k_cu_main4cuda3std3__45__cpo4cendE,@object
	.size		_ZN30_INTERNAL_a33869ff_4_k_cu_main4cuda3std3__45__cpo4cendE,(_ZN30_INTERNAL_a33869ff_4_k_cu_main4cuda3std6ranges3__45__cpo4cendE - _ZN30_INTERNAL_a33869ff_4_k_cu_main4cuda3std3__45__cpo4cendE)
_ZN30_INTERNAL_a33869ff_4_k_cu_main4cuda3std3__45__cpo4cendE:
	.zero		1
	.type		_ZN30_INTERNAL_a33869ff_4_k_cu_main4cuda3std6ranges3__45__cpo4cendE,@object
	.size		_ZN30_INTERNAL_a33869ff_4_k_cu_main4cuda3std6ranges3__45__cpo4cendE,(_ZN30_INTERNAL_a33869ff_4_k_cu_main6thrust24THRUST_300001_SM_1000_NS12placeholders2_7E - _ZN30_INTERNAL_a33869ff_4_k_cu_main4cuda3std6ranges3__45__cpo4cendE)
_ZN30_INTERNAL_a33869ff_4_k_cu_main4cuda3std6ranges3__45__cpo4cendE:
	.zero		1
	.type		_ZN30_INTERNAL_a33869ff_4_k_cu_main6thrust24THRUST_300001_SM_1000_NS12placeholders2_7E,@object
	.size		_ZN30_INTERNAL_a33869ff_4_k_cu_main6thrust24THRUST_300001_SM_1000_NS12placeholders2_7E,(_ZN30_INTERNAL_a33869ff_4_k_cu_main4cuda3std3__45__cpo5crendE - _ZN30_INTERNAL_a33869ff_4_k_cu_main6thrust24THRUST_300001_SM_1000_NS12placeholders2_7E)
_ZN30_INTERNAL_a33869ff_4_k_cu_main6thrust24THRUST_300001_SM_1000_NS12placeholders2_7E:
	.zero		1
	.type		_ZN30_INTERNAL_a33869ff_4_k_cu_main4cuda3std3__45__cpo5crendE,@object
	.size		_ZN30_INTERNAL_a33869ff_4_k_cu_main4cuda3std3__45__cpo5crendE,(_ZN30_INTERNAL_a33869ff_4_k_cu_main4cuda3std6ranges3__45__cpo4prevE - _ZN30_INTERNAL_a33869ff_4_k_cu_main4cuda3std3__45__cpo5crendE)
_ZN30_INTERNAL_a33869ff_4_k_cu_main4cuda3std3__45__cpo5crendE:
	.zero		1
	.type		_ZN30_INTERNAL_a33869ff_4_k_cu_main4cuda3std6ranges3__45__cpo4prevE,@object
	.size		_ZN30_INTERNAL_a33869ff_4_k_cu_main4cuda3std6ranges3__45__cpo4prevE,(_ZN30_INTERNAL_a33869ff_4_k_cu_main4cuda3std6ranges3__45__cpo9iter_moveE - _ZN30_INTERNAL_a33869ff_4_k_cu_main4cuda3std6ranges3__45__cpo4prevE)
_ZN30_INTERNAL_a33869ff_4_k_cu_main4cuda3std6ranges3__45__cpo4prevE:
	.zero		1
	.type		_ZN30_INTERNAL_a33869ff_4_k_cu_main4cuda3std6ranges3__45__cpo9iter_moveE,@object
	.size		_ZN30_INTERNAL_a33869ff_4_k_cu_main4cuda3std6ranges3__45__cpo9iter_moveE,(_ZN30_INTERNAL_a33869ff_4_k_cu_main6thrust24THRUST_300001_SM_1000_NS6system6detail10sequential3seqE - _ZN30_INTERNAL_a33869ff_4_k_cu_main4cuda3std6ranges3__45__cpo9iter_moveE)
_ZN30_INTERNAL_a33869ff_4_k_cu_main4cuda3std6ranges3__45__cpo9iter_moveE:
	.zero		1
	.type		_ZN30_INTERNAL_a33869ff_4_k_cu_main6thrust24THRUST_300001_SM_1000_NS6system6detail10sequential3seqE,@object
	.size		_ZN30_INTERNAL_a33869ff_4_k_cu_main6thrust24THRUST_300001_SM_1000_NS6system6detail10sequential3seqE,(_ZN30_INTERNAL_a33869ff_4_k_cu_main6thrust24THRUST_300001_SM_1000_NS12placeholders2_9E - _ZN30_INTERNAL_a33869ff_4_k_cu_main6thrust24THRUST_300001_SM_1000_NS6system6detail10sequential3seqE)
_ZN30_INTERNAL_a33869ff_4_k_cu_main6thrust24THRUST_300001_SM_1000_NS6system6detail10sequential3seqE:
	.zero		1
	.type		_ZN30_INTERNAL_a33869ff_4_k_cu_main6thrust24THRUST_300001_SM_1000_NS12placeholders2_9E,@object
	.size		_ZN30_INTERNAL_a33869ff_4_k_cu_main6thrust24THRUST_300001_SM_1000_NS12placeholders2_9E,(_ZN30_INTERNAL_a33869ff_4_k_cu_main4cuda3std3__419piecewise_constructE - _ZN30_INTERNAL_a33869ff_4_k_cu_main6thrust24THRUST_300001_SM_1000_NS12placeholders2_9E)
_ZN30_INTERNAL_a33869ff_4_k_cu_main6thrust24THRUST_300001_SM_1000_NS12placeholders2_9E:
	.zero		1
	.type		_ZN30_INTERNAL_a33869ff_4_k_cu_main4cuda3std3__419piecewise_constructE,@object
	.size		_ZN30_INTERNAL_a33869ff_4_k_cu_main4cuda3std3__419piecewise_constructE,(_ZN30_INTERNAL_a33869ff_4_k_cu_main4cuda3std6ranges3__45__cpo5cdataE - _ZN30_INTERNAL_a33869ff_4_k_cu_main4cuda3std3__419piecewise_constructE)
_ZN30_INTERNAL_a33869ff_4_k_cu_main4cuda3std3__419piecewise_constructE:
	.zero		1
	.type		_ZN30_INTERNAL_a33869ff_4_k_cu_main4cuda3std6ranges3__45__cpo5cdataE,@object
	.size		_ZN30_INTERNAL_a33869ff_4_k_cu_main4cuda3std6ranges3__45__cpo5cdataE,(_ZN30_INTERNAL_a33869ff_4_k_cu_main6thrust24THRUST_300001_SM_1000_NS12placeholders2_1E - _ZN30_INTERNAL_a33869ff_4_k_cu_main4cuda3std6ranges3__45__cpo5cdataE)
_ZN30_INTERNAL_a33869ff_4_k_cu_main4cuda3std6ranges3__45__cpo5cdataE:
	.zero		1
	.type		_ZN30_INTERNAL_a33869ff_4_k_cu_main6thrust24THRUST_300001_SM_1000_NS12placeholders2_1E,@object
	.size		_ZN30_INTERNAL_a33869ff_4_k_cu_main6thrust24THRUST_300001_SM_1000_NS12placeholders2_1E,(_ZN30_INTERNAL_a33869ff_4_k_cu_main4cuda3std3__45__cpo3endE - _ZN30_INTERNAL_a33869ff_4_k_cu_main6thrust24THRUST_300001_SM_1000_NS12placeholders2_1E)
_ZN30_INTERNAL_a33869ff_4_k_cu_main6thrust24THRUST_300001_SM_1000_NS12placeholders2_1E:
	.zero		1
	.type		_ZN30_INTERNAL_a33869ff_4_k_cu_main4cuda3std3__45__cpo3endE,@object
	.size		_ZN30_INTERNAL_a33869ff_4_k_cu_main4cuda3std3__45__cpo3endE,(_ZN30_INTERNAL_a33869ff_4_k_cu_main4cuda3std6ranges3__45__cpo3endE - _ZN30_INTERNAL_a33869ff_4_k_cu_main4cuda3std3__45__cpo3endE)
_ZN30_INTERNAL_a33869ff_4_k_cu_main4cuda3std3__45__cpo3endE:
	.zero		1
	.type		_ZN30_INTERNAL_a33869ff_4_k_cu_main4cuda3std6ranges3__45__cpo3endE,@object
	.size		_ZN30_INTERNAL_a33869ff_4_k_cu_main4cuda3std6ranges3__45__cpo3endE,(_ZN30_INTERNAL_a33869ff_4_k_cu_main6thrust24THRUST_300001_SM_1000_NS12placeholders2_5E - _ZN30_INTERNAL_a33869ff_4_k_cu_main4cuda3std6ranges3__45__cpo3endE)
_ZN30_INTERNAL_a33869ff_4_k_cu_main4cuda3std6ranges3__45__cpo3endE:
	.zero		1
	.type		_ZN30_INTERNAL_a33869ff_4_k_cu_main6thrust24THRUST_300001_SM_1000_NS12placeholders2_5E,@object
	.size		_ZN30_INTERNAL_a33869ff_4_k_cu_main6thrust24THRUST_300001_SM_1000_NS12placeholders2_5E,(_ZN30_INTERNAL_a33869ff_4_k_cu_main4cuda3std3__45__cpo4rendE - _ZN30_INTERNAL_a33869ff_4_k_cu_main6thrust24THRUST_300001_SM_1000_NS12placeholders2_5E)
_ZN30_INTERNAL_a33869ff_4_k_cu_main6thrust24THRUST_300001_SM_1000_NS12placeholders2_5E:
	.zero		1
	.type		_ZN30_INTERNAL_a33869ff_4_k_cu_main4cuda3std3__45__cpo4rendE,@object
	.size		_ZN30_INTERNAL_a33869ff_4_k_cu_main4cuda3std3__45__cpo4rendE,(_ZN30_INTERNAL_a33869ff_4_k_cu_main4cuda3std6ranges3__45__cpo9iter_swapE - _ZN30_INTERNAL_a33869ff_4_k_cu_main4cuda3std3__45__cpo4rendE)
_ZN30_INTERNAL_a33869ff_4_k_cu_main4cuda3std3__45__cpo4rendE:
	.zero		1
	.type		_ZN30_INTERNAL_a33869ff_4_k_cu_main4cuda3std6ranges3__45__cpo9iter_swapE,@object
	.size		_ZN30_INTERNAL_a33869ff_4_k_cu_main4cuda3std6ranges3__45__cpo9iter_swapE,(_ZN30_INTERNAL_a33869ff_4_k_cu_main4cuda3std3__48unexpectE - _ZN30_INTERNAL_a33869ff_4_k_cu_main4cuda3std6ranges3__45__cpo9iter_swapE)
_ZN30_INTERNAL_a33869ff_4_k_cu_main4cuda3std6ranges3__45__cpo9iter_swapE:
	.zero		1
	.type		_ZN30_INTERNAL_a33869ff_4_k_cu_main4cuda3std3__48unexpectE,@object
	.size		_ZN30_INTERNAL_a33869ff_4_k_cu_main4cuda3std3__48unexpectE,(_ZN30_INTERNAL_a33869ff_4_k_cu_main6thrust24THRUST_300001_SM_1000_NS8cuda_cub3parE - _ZN30_INTERNAL_a33869ff_4_k_cu_main4cuda3std3__48unexpectE)
_ZN30_INTERNAL_a33869ff_4_k_cu_main4cuda3std3__48unexpectE:
	.zero		1
	.type		_ZN30_INTERNAL_a33869ff_4_k_cu_main6thrust24THRUST_300001_SM_1000_NS8cuda_cub3parE,@object
	.size		_ZN30_INTERNAL_a33869ff_4_k_cu_main6thrust24THRUST_300001_SM_1000_NS8cuda_cub3parE,(.L_29 - _ZN30_INTERNAL_a33869ff_4_k_cu_main6thrust24THRUST_300001_SM_1000_NS8cuda_cub3parE)
_ZN30_INTERNAL_a33869ff_4_k_cu_main6thrust24THRUST_300001_SM_1000_NS8cuda_cub3parE:
	.zero		1
.L_29:


//--------------------- .nv.constant0._ZN3cub18CUB_300001_SM_10006detail9transform16transform_kernelINS2_10policy_hubILb1EN4cuda3std3__45tupleIJN6thrust24THRUST_300001_SM_1000_NS17counting_iteratorIiNSA_11use_defaultESC_SC_EEEEEE10policy1000ElNS7_10__identityENSA_10device_ptrIiEEJSD_EEEvT0_iT1_T2_DpNS2_10kernel_argIT3_EE --------------------------
	.section	.nv.constant0._ZN3cub18CUB_300001_SM_10006detail9transform16transform_kernelINS2_10policy_hubILb1EN4cuda3std3__45tupleIJN6thrust24THRUST_300001_SM_1000_NS17counting_iteratorIiNSA_11use_defaultESC_SC_EEEEEE10policy1000ElNS7_10__identityENSA_10device_ptrIiEEJSD_EEEvT0_iT1_T2_DpNS2_10kernel_argIT3_EE,"a",@progbits
	.sectionflags	@""
	.align	4
.nv.constant0._ZN3cub18CUB_300001_SM_10006detail9transform16transform_kernelINS2_10policy_hubILb1EN4cuda3std3__45tupleIJN6thrust24THRUST_300001_SM_1000_NS17counting_iteratorIiNSA_11use_defaultESC_SC_EEEEEE10policy1000ElNS7_10__identityENSA_10device_ptrIiEEJSD_EEEvT0_iT1_T2_DpNS2_10kernel_argIT3_EE:
	.zero		936


//--------------------- .nv.constant0._ZN3cub18CUB_300001_SM_10006detail9transform16transform_kernelINS2_10policy_hubILb1EN4cuda3std3__45tupleIJN6thrust24THRUST_300001_SM_1000_NS17counting_iteratorIiNSA_11use_defaultESC_SC_EEEEEE10policy1000EiNS7_10__identityENSA_10device_ptrIiEEJSD_EEEvT0_iT1_T2_DpNS2_10kernel_argIT3_EE --------------------------
	.section	.nv.constant0._ZN3cub18CUB_300001_SM_10006detail9transform16transform_kernelINS2_10policy_hubILb1EN4cuda3std3__45tupleIJN6thrust24THRUST_300001_SM_1000_NS17counting_iteratorIiNSA_11use_defaultESC_SC_EEEEEE10policy1000EiNS7_10__identityENSA_10device_ptrIiEEJSD_EEEvT0_iT1_T2_DpNS2_10kernel_argIT3_EE,"a",@progbits
	.sectionflags	@""
	.align	4
.nv.constant0._ZN3cub18CUB_300001_SM_10006detail9transform16transform_kernelINS2_10policy_hubILb1EN4cuda3std3__45tupleIJN6thrust24THRUST_300001_SM_1000_NS17counting_iteratorIiNSA_11use_defaultESC_SC_EEEEEE10policy1000EiNS7_10__identityENSA_10device_ptrIiEEJSD_EEEvT0_iT1_T2_DpNS2_10kernel_argIT3_EE:
	.zero		936


//--------------------- .nv.constant0._ZN3cub18CUB_300001_SM_10006detail8for_each13static_kernelINS2_12policy_hub_t12policy_500_tEmN6thrust24THRUST_300001_SM_1000_NS8cuda_cub20__uninitialized_fill7functorINS7_10device_ptrIiEEiEEEEvT0_T1_ --------------------------
	.section	.nv.constant0._ZN3cub18CUB_300001_SM_10006detail8for_each13static_kernelINS2_12policy_hub_t12policy_500_tEmN6thrust24THRUST_300001_SM_1000_NS8cuda_cub20__uninitialized_fill7functorINS7_10device_ptrIiEEiEEEEvT0_T1_,"a",@progbits
	.sectionflags	@""
	.align	4
.nv.constant0._ZN3cub18CUB_300001_SM_10006detail8for_each13static_kernelINS2_12policy_hub_t12policy_500_tEmN6thrust24THRUST_300001_SM_1000_NS8cuda_cub20__uninitialized_fill7functorINS7_10device_ptrIiEEiEEEEvT0_T1_:
	.zero		920


//--------------------- .nv.constant0._ZN3cub18CUB_300001_SM_10006detail11EmptyKernelIvEEvv --------------------------
	.section	.nv.constant0._ZN3cub18CUB_300001_SM_10006detail11EmptyKernelIvEEvv,"a",@progbits
	.sectionflags	@""
	.align	4
.nv.constant0._ZN3cub18CUB_300001_SM_10006detail11EmptyKernelIvEEvv:
	.zero		896


//--------------------- .nv.constant0._Z11plus_kernelIiEvPKT_S2_PS0_ --------------------------
	.section	.nv.constant0._Z11plus_kernelIiEvPKT_S2_PS0_,"a",@progbits
	.sectionflags	@""
	.align	4
.nv.constant0._Z11plus_kernelIiEvPKT_S2_PS0_:
	.zero		920


//--------------------- SYMBOLS --------------------------

	.type		.nv.reservedSmem.offset0,@object
	.size		.nv.reservedSmem.offset0,0x4
